def attn_fwd(
    Q,
    K,
    V,
    Out,
    Lse,
    sm_scale,
    stride_qz,
    stride_qh,
    stride_qm,
    stride_qk,
    stride_kz,
    stride_kh,
    stride_kn,
    stride_kk,
    stride_vz,
    stride_vh,
    stride_vn,
    stride_vk,
    stride_oz,
    stride_oh,
    stride_om,
    stride_ok,
    seqlen_q,
    seqlen_k,
    BLOCK_M: tl.constexpr,
    BLOCK_N: tl.constexpr,
    HEAD_DIM: tl.constexpr,
    CAUSAL: tl.constexpr,
):
    start_m = tl.program_id(0)
    off_hz = tl.program_id(1)
    q_off = off_hz * stride_qh
    k_off = off_hz * stride_kh
    v_off = off_hz * stride_vh
    offs_m = start_m * BLOCK_M + tl.arange(0, BLOCK_M)
    offs_d = tl.arange(0, HEAD_DIM)
    offs_n = tl.arange(0, BLOCK_N)
    q_ptrs = Q + q_off + offs_m[:, None] * stride_qm + offs_d[None, :] * stride_qk
    k_ptrs = K + k_off + offs_d[:, None] * stride_kk + offs_n[None, :] * stride_kn
    v_ptrs = V + v_off + offs_n[:, None] * stride_vn + offs_d[None, :] * stride_vk
    m_i = tl.full([BLOCK_M], float("-inf"), dtype=tl.float32)
    l_i = tl.zeros([BLOCK_M], dtype=tl.float32) + 1.0
    acc = tl.zeros([BLOCK_M, HEAD_DIM], dtype=tl.float32)
    q = tl.load(q_ptrs)
    acc, l_i, m_i = _attn_fwd_inner(
        acc,
        l_i,
        m_i,
        q,
        k_ptrs,
        v_ptrs,
        sm_scale,
        stride_kn,
        stride_vn,
        start_m,
        seqlen_k,
        BLOCK_M,
        BLOCK_N,
        HEAD_DIM,
        CAUSAL,
    )
    acc = acc / l_i[:, None]
    lse = m_i + tl.math.log2(l_i) / 1.4426950408889634
    o_ptrs = (
        Out
        + off_hz * stride_oh
        + offs_m[:, None] * stride_om
        + offs_d[None, :] * stride_ok
    )
    tl.store(o_ptrs, acc.to(Out.dtype.element_ty))
    tl.store(Lse + off_hz * seqlen_q + offs_m, lse)

# config = {"BLOCK_M": 64, "BLOCK_N": 64, "HEAD_DIM": 64, "arch": "sm_100", "causal": true, "dtype": "fp16", "num_stages": 2, "num_warps": 4}
# arch = sm_100


// ===== COMPILED SASS (sm_100a) =====

	.target	sm_100a

	.elftype	@"ET_EXEC"


//--------------------- .note.nv.tkinfo           --------------------------
	.section	.note.nv.tkinfo,"",@"SHT_NOTE"
	.sectionflags	@"SHF_NOTE_NV_TKINFO"
	.tkinfo
        /*0018*/ 	.word	0x00000081
        /*0030*/ 	.string	""
        /*0030*/ 	.string	"ptxas-blackwell"
        /*0030*/ 	.string	"Cuda compilation tools, release 12.9, V12.9.86"
        /*0030*/ 	.string	"Build cuda_12.9.r12.9/compiler.36037853_0"
        /*0030*/ 	.string	"-v  -suppress-debug-info  -lineinfo  -arch sm_100a "



//--------------------- .note.nv.cuver            --------------------------
	.section	.note.nv.cuver,"",@"SHT_NOTE"
	.sectionflags	@"SHF_NOTE_NV_CUVER"
        /*0018*/ 	.short	0x0001
        /*001a*/ 	.short	0x0064
        /*001c*/ 	.short	0x0001
        /*001e*/ 	.short	0x0000
        /*0020*/ 	.short	0x0001
        /*0022*/ 	.short	0x0000


//--------------------- .nv.info                  --------------------------
	.section	.nv.info,"",@"SHT_CUDA_INFO"
	.align	4


	//----- nvinfo : EIATTR_REGCOUNT
	.align		4
        /*0000*/ 	.byte	0x04, 0x2f
        /*0002*/ 	.short	(.L_5 - .L_4)
	.align		4
.L_4:
        /*0004*/ 	.word	index@(attn_fwd)
        /*0008*/ 	.word	0x000000ea


	//----- nvinfo : EIATTR_FRAME_SIZE
	.align		4
.L_5:
        /*000c*/ 	.byte	0x04, 0x11
        /*000e*/ 	.short	(.L_7 - .L_6)
	.align		4
.L_6:
        /*0010*/ 	.word	index@($__internal_2_$__cuda_sm10x_tcgen05_guardrail_trap_unallocated_columns_being_dealloced)
        /*0014*/ 	.word	0x00000000


	//----- nvinfo : EIATTR_FRAME_SIZE
	.align		4
.L_7:
        /*0018*/ 	.byte	0x04, 0x11
        /*001a*/ 	.short	(.L_9 - .L_8)
	.align		4
.L_8:
        /*001c*/ 	.word	index@($__internal_1_$__cuda_sm10x_tcgen05_guardrail_trap_phase_invalid_during_alloc)
        /*0020*/ 	.word	0x00000000


	//----- nvinfo : EIATTR_FRAME_SIZE
	.align		4
.L_9:
        /*0024*/ 	.byte	0x04, 0x11
        /*0026*/ 	.short	(.L_11 - .L_10)
	.align		4
.L_10:
        /*0028*/ 	.word	index@($__internal_0_$__cuda_sm10x_tcgen05_guardrail_trap_col_being_dealloced_not_returned_by_alloc)
        /*002c*/ 	.word	0x00000000


	//----- nvinfo : EIATTR_FRAME_SIZE
	.align		4
.L_11:
        /*0030*/ 	.byte	0x04, 0x11
        /*0032*/ 	.short	(.L_13 - .L_12)
	.align		4
.L_12:
        /*0034*/ 	.word	index@(attn_fwd)
        /*0038*/ 	.word	0x00000000


	//----- nvinfo : EIATTR_MIN_STACK_SIZE
	.align		4
.L_13:
        /*003c*/ 	.byte	0x04, 0x12
        /*003e*/ 	.short	(.L_15 - .L_14)
	.align		4
.L_14:
        /*0040*/ 	.word	index@(attn_fwd)
        /*0044*/ 	.word	0x00000000
.L_15:


//--------------------- .nv.info.attn_fwd         --------------------------
	.section	.nv.info.attn_fwd,"",@"SHT_CUDA_INFO"
	.sectionflags	@""
	.align	4


	//----- nvinfo : EIATTR_CUDA_API_VERSION
	.align		4
        /*0000*/ 	.byte	0x04, 0x37
        /*0002*/ 	.short	(.L_17 - .L_16)
.L_16:
        /*0004*/ 	.word	0x00000081


	//----- nvinfo : EIATTR_KPARAM_INFO
	.align		4
.L_17:
        /*0008*/ 	.byte	0x04, 0x17
        /*000a*/ 	.short	(.L_19 - .L_18)
.L_18:
        /*000c*/ 	.word	0x00000000
        /*0010*/ 	.short	0x0019
        /*0012*/ 	.short	0x0080
        /*0014*/ 	.byte	0x00, 0xf4, 0x21, 0x00


	//----- nvinfo : EIATTR_KPARAM_INFO
	.align		4
.L_19:
        /*0018*/ 	.byte	0x04, 0x17
        /*001a*/ 	.short	(.L_21 - .L_20)
.L_20:
        /*001c*/ 	.word	0x00000000
        /*0020*/ 	.short	0x0018
        /*0022*/ 	.short	0x0078
        /*0024*/ 	.byte	0x00, 0xf4, 0x21, 0x00


	//----- nvinfo : EIATTR_KPARAM_INFO
	.align		4
.L_21:
        /*0028*/ 	.byte	0x04, 0x17
        /*002a*/ 	.short	(.L_23 - .L_22)
.L_22:
        /*002c*/ 	.word	0x00000000
        /*0030*/ 	.short	0x0017
        /*0032*/ 	.short	0x0070
        /*0034*/ 	.byte	0x00, 0xf0, 0x11, 0x00


	//----- nvinfo : EIATTR_KPARAM_INFO
	.align		4
.L_23:
        /*0038*/ 	.byte	0x04, 0x17
        /*003a*/ 	.short	(.L_25 - .L_24)
.L_24:
        /*003c*/ 	.word	0x00000000
        /*0040*/ 	.short	0x0016
        /*0042*/ 	.short	0x006c
        /*0044*/ 	.byte	0x00, 0xf0, 0x11, 0x00


	//----- nvinfo : EIATTR_KPARAM_INFO
	.align		4
.L_25:
        /*0048*/ 	.byte	0x04, 0x17
        /*004a*/ 	.short	(.L_27 - .L_26)
.L_26:
        /*004c*/ 	.word	0x00000000
        /*0050*/ 	.short	0x0015
        /*0052*/ 	.short	0x0068
        /*0054*/ 	.byte	0x00, 0xf0, 0x11, 0x00


	//----- nvinfo : EIATTR_KPARAM_INFO
	.align		4
.L_27:
        /*0058*/ 	.byte	0x04, 0x17
        /*005a*/ 	.short	(.L_29 - .L_28)
.L_28:
        /*005c*/ 	.word	0x00000000
        /*0060*/ 	.short	0x0014
        /*0062*/ 	.short	0x0064
        /*0064*/ 	.byte	0x00, 0xf0, 0x11, 0x00


	//----- nvinfo : EIATTR_KPARAM_INFO
	.align		4
.L_29:
        /*0068*/ 	.byte	0x04, 0x17
        /*006a*/ 	.short	(.L_31 - .L_30)
.L_30:
        /*006c*/ 	.word	0x00000000
        /*0070*/ 	.short	0x0013
        /*0072*/ 	.short	0x0060
        /*0074*/ 	.byte	0x00, 0xf0, 0x11, 0x00


	//----- nvinfo : EIATTR_KPARAM_INFO
	.align		4
.L_31:
        /*0078*/ 	.byte	0x04, 0x17
        /*007a*/ 	.short	(.L_33 - .L_32)
.L_32:
        /*007c*/ 	.word	0x00000000
        /*0080*/ 	.short	0x0012
        /*0082*/ 	.short	0x005c
        /*0084*/ 	.byte	0x00, 0xf0, 0x11, 0x00


	//----- nvinfo : EIATTR_KPARAM_INFO
	.align		4
.L_33:
        /*0088*/ 	.byte	0x04, 0x17
        /*008a*/ 	.short	(.L_35 - .L_34)
.L_34:
        /*008c*/ 	.word	0x00000000
        /*0090*/ 	.short	0x0011
        /*0092*/ 	.short	0x0058
        /*0094*/ 	.byte	0x00, 0xf0, 0x11, 0x00


	//----- nvinfo : EIATTR_KPARAM_INFO
	.align		4
.L_35:
        /*0098*/ 	.byte	0x04, 0x17
        /*009a*/ 	.short	(.L_37 - .L_36)
.L_36:
        /*009c*/ 	.word	0x00000000
        /*00a0*/ 	.short	0x0010
        /*00a2*/ 	.short	0x0054
        /*00a4*/ 	.byte	0x00, 0xf0, 0x11, 0x00


	//----- nvinfo : EIATTR_KPARAM_INFO
	.align		4
.L_37:
        /*00a8*/ 	.byte	0x04, 0x17
        /*00aa*/ 	.short	(.L_39 - .L_38)
.L_38:
        /*00ac*/ 	.word	0x00000000
        /*00b0*/ 	.short	0x000f
        /*00b2*/ 	.short	0x0050
        /*00b4*/ 	.byte	0x00, 0xf0, 0x11, 0x00


	//----- nvinfo : EIATTR_KPARAM_INFO
	.align		4
.L_39:
        /*00b8*/ 	.byte	0x04, 0x17
        /*00ba*/ 	.short	(.L_41 - .L_40)
.L_40:
        /*00bc*/ 	.word	0x00000000
        /*00c0*/ 	.short	0x000e
        /*00c2*/ 	.short	0x004c
        /*00c4*/ 	.byte	0x00, 0xf0, 0x11, 0x00


	//----- nvinfo : EIATTR_KPARAM_INFO
	.align		4
.L_41:
        /*00c8*/ 	.byte	0x04, 0x17
        /*00ca*/ 	.short	(.L_43 - .L_42)
.L_42:
        /*00cc*/ 	.word	0x00000000
        /*00d0*/ 	.short	0x000d
        /*00d2*/ 	.short	0x0048
        /*00d4*/ 	.byte	0x00, 0xf0, 0x11, 0x00


	//----- nvinfo : EIATTR_KPARAM_INFO
	.align		4
.L_43:
        /*00d8*/ 	.byte	0x04, 0x17
        /*00da*/ 	.short	(.L_45 - .L_44)
.L_44:
        /*00dc*/ 	.word	0x00000000
        /*00e0*/ 	.short	0x000c
        /*00e2*/ 	.short	0x0044
        /*00e4*/ 	.byte	0x00, 0xf0, 0x11, 0x00


	//----- nvinfo : EIATTR_KPARAM_INFO
	.align		4
.L_45:
        /*00e8*/ 	.byte	0x04, 0x17
        /*00ea*/ 	.short	(.L_47 - .L_46)
.L_46:
        /*00ec*/ 	.word	0x00000000
        /*00f0*/ 	.short	0x000b
        /*00f2*/ 	.short	0x0040
        /*00f4*/ 	.byte	0x00, 0xf0, 0x11, 0x00


	//----- nvinfo : EIATTR_KPARAM_INFO
	.align		4
.L_47:
        /*00f8*/ 	.byte	0x04, 0x17
        /*00fa*/ 	.short	(.L_49 - .L_48)
.L_48:
        /*00fc*/ 	.word	0x00000000
        /*0100*/ 	.short	0x000a
        /*0102*/ 	.short	0x003c
        /*0104*/ 	.byte	0x00, 0xf0, 0x11, 0x00


	//----- nvinfo : EIATTR_KPARAM_INFO
	.align		4
.L_49:
        /*0108*/ 	.byte	0x04, 0x17
        /*010a*/ 	.short	(.L_51 - .L_50)
.L_50:
        /*010c*/ 	.word	0x00000000
        /*0110*/ 	.short	0x0009
        /*0112*/ 	.short	0x0038
        /*0114*/ 	.byte	0x00, 0xf0, 0x11, 0x00


	//----- nvinfo : EIATTR_KPARAM_INFO
	.align		4
.L_51:
        /*0118*/ 	.byte	0x04, 0x17
        /*011a*/ 	.short	(.L_53 - .L_52)
.L_52:
        /*011c*/ 	.word	0x00000000
        /*0120*/ 	.short	0x0008
        /*0122*/ 	.short	0x0034
        /*0124*/ 	.byte	0x00, 0xf0, 0x11, 0x00


	//----- nvinfo : EIATTR_KPARAM_INFO
	.align		4
.L_53:
        /*0128*/ 	.byte	0x04, 0x17
        /*012a*/ 	.short	(.L_55 - .L_54)
.L_54:
        /*012c*/ 	.word	0x00000000
        /*0130*/ 	.short	0x0007
        /*0132*/ 	.short	0x0030
        /*0134*/ 	.byte	0x00, 0xf0, 0x11, 0x00


	//----- nvinfo : EIATTR_KPARAM_INFO
	.align		4
.L_55:
        /*0138*/ 	.byte	0x04, 0x17
        /*013a*/ 	.short	(.L_57 - .L_56)
.L_56:
        /*013c*/ 	.word	0x00000000
        /*0140*/ 	.short	0x0006
        /*0142*/ 	.short	0x002c
        /*0144*/ 	.byte	0x00, 0xf0, 0x11, 0x00


	//----- nvinfo : EIATTR_KPARAM_INFO
	.align		4
.L_57:
        /*0148*/ 	.byte	0x04, 0x17
        /*014a*/ 	.short	(.L_59 - .L_58)
.L_58:
        /*014c*/ 	.word	0x00000000
        /*0150*/ 	.short	0x0005
        /*0152*/ 	.short	0x0028
        /*0154*/ 	.byte	0x00, 0xf0, 0x11, 0x00


	//----- nvinfo : EIATTR_KPARAM_INFO
	.align		4
.L_59:
        /*0158*/ 	.byte	0x04, 0x17
        /*015a*/ 	.short	(.L_61 - .L_60)
.L_60:
        /*015c*/ 	.word	0x00000000
        /*0160*/ 	.short	0x0004
        /*0162*/ 	.short	0x0020
        /*0164*/ 	.byte	0x00, 0xf4, 0x21, 0x00


	//----- nvinfo : EIATTR_KPARAM_INFO
	.align		4
.L_61:
        /*0168*/ 	.byte	0x04, 0x17
        /*016a*/ 	.short	(.L_63 - .L_62)
.L_62:
        /*016c*/ 	.word	0x00000000
        /*0170*/ 	.short	0x0003
        /*0172*/ 	.short	0x0018
        /*0174*/ 	.byte	0x00, 0xf4, 0x21, 0x00


	//----- nvinfo : EIATTR_KPARAM_INFO
	.align		4
.L_63:
        /*0178*/ 	.byte	0x04, 0x17
        /*017a*/ 	.short	(.L_65 - .L_64)
.L_64:
        /*017c*/ 	.word	0x00000000
        /*0180*/ 	.short	0x0002
        /*0182*/ 	.short	0x0010
        /*0184*/ 	.byte	0x00, 0xf4, 0x21, 0x00


	//----- nvinfo : EIATTR_KPARAM_INFO
	.align		4
.L_65:
        /*0188*/ 	.byte	0x04, 0x17
        /*018a*/ 	.short	(.L_67 - .L_66)
.L_66:
        /*018c*/ 	.word	0x00000000
        /*0190*/ 	.short	0x0001
        /*0192*/ 	.short	0x0008
        /*0194*/ 	.byte	0x00, 0xf4, 0x21, 0x00


	//----- nvinfo : EIATTR_KPARAM_INFO
	.align		4
.L_67:
        /*0198*/ 	.byte	0x04, 0x17
        /*019a*/ 	.short	(.L_69 - .L_68)
.L_68:
        /*019c*/ 	.word	0x00000000
        /*01a0*/ 	.short	0x0000
        /*01a2*/ 	.short	0x0000
        /*01a4*/ 	.byte	0x00, 0xf4, 0x21, 0x00


	//----- nvinfo : EIATTR_AT_ENTRY_FRAGMENTS
	.align		4
.L_69:
        /*01a8*/ 	.byte	0x04, 0x4f
        /*01aa*/ 	.short	(.L_71 - .L_70)


	//   ....[0]....
.L_70:
        /*01ac*/ 	.word	0x00000004


	//----- nvinfo : EIATTR_RESERVED_SMEM_USED
	.align		4
.L_71:
        /*01b0*/ 	.byte	0x01, 0x41
	.zero		2


	//----- nvinfo : EIATTR_SPARSE_MMA_MASK
	.align		4
        /*01b4*/ 	.byte	0x03, 0x50
        /*01b6*/ 	.short	0x0000


	//----- nvinfo : EIATTR_TCGEN05_1CTA_USED
	.align		4
        /*01b8*/ 	.byte	0x01, 0x51
	.zero		2


	//----- nvinfo : EIATTR_MAXREG_COUNT
	.align		4
        /*01bc*/ 	.byte	0x03, 0x1b
        /*01be*/ 	.short	0x00ff


	//----- nvinfo : EIATTR_NUM_BARRIERS
	.align		4
        /*01c0*/ 	.byte	0x02, 0x4c
        /*01c2*/ 	.byte	0x01
	.zero		1


	//----- nvinfo : EIATTR_INT_WARP_WIDE_INSTR_OFFSETS
	.align		4
        /*01c4*/ 	.byte	0x04, 0x31
        /*01c6*/ 	.short	(.L_73 - .L_72)


	//   ....[0]....
.L_72:
        /*01c8*/ 	.word	0x000015a0


	//   ....[1]....
        /*01cc*/ 	.word	0x000015b0


	//   ....[2]....
        /*01d0*/ 	.word	0x00001d80


	//   ....[3]....
        /*01d4*/ 	.word	0x00001e70


	//   ....[4]....
        /*01d8*/ 	.word	0x00004cc0


	//   ....[5]....
        /*01dc*/ 	.word	0x00008b00


	//   ....[6]....
        /*01e0*/ 	.word	0x00008b50


	//----- nvinfo : EIATTR_COOP_GROUP_MASK_REGIDS
	.align		4
.L_73:
        /*01e4*/ 	.byte	0x04, 0x29
        /*01e6*/ 	.short	(.L_75 - .L_74)


	//   ....[0]....
.L_74:
        /*01e8*/ 	.word	0xffffffff


	//   ....[1]....
        /*01ec*/ 	.word	0xffffffff


	//   ....[2]....
        /*01f0*/ 	.word	0xffffffff


	//   ....[3]....
        /*01f4*/ 	.word	0xffffffff


	//   ....[4]....
        /*01f8*/ 	.word	0xffffffff


	//   ....[5]....
        /*01fc*/ 	.word	0xffffffff


	//   ....[6]....
        /*0200*/ 	.word	0xffffffff


	//   ....[7]....
        /*0204*/ 	.word	0xffffffff


	//----- nvinfo : EIATTR_COOP_GROUP_INSTR_OFFSETS
	.align		4
.L_75:
        /*0208*/ 	.byte	0x04, 0x28
        /*020a*/ 	.short	(.L_77 - .L_76)


	//   ....[0]....
.L_76:
        /*020c*/ 	.word	0x00000060


	//   ....[1]....
        /*0210*/ 	.word	0x00000320


	//   ....[2]....
        /*0214*/ 	.word	0x000031b0


	//   ....[3]....
        /*0218*/ 	.word	0x00003e20


	//   ....[4]....
        /*021c*/ 	.word	0x00005e10


	//   ....[5]....
        /*0220*/ 	.word	0x00006660


	//   ....[6]....
        /*0224*/ 	.word	0x00008990


	//   ....[7]....
        /*0228*/ 	.word	0x00008c00


	//----- nvinfo : EIATTR_VRC_CTA_INIT_COUNT
	.align		4
.L_77:
        /*022c*/ 	.byte	0x02, 0x4a
        /*022e*/ 	.byte	0x80
	.zero		1


	//----- nvinfo : EIATTR_MBARRIER_INSTR_OFFSETS
	.align		4
        /*0230*/ 	.byte	0x04, 0x39
        /*0232*/ 	.short	(.L_79 - .L_78)


	//   ....[0]....
.L_78:
        /*0234*/ 	.word	0x000019f0
        /*0238*/ 	.word	0x000000ff
        /*023c*/ 	.word	0x00000000
        /*0240*/ 	.short	0x0100
        /*0242*/ 	.byte	0x0e
	.zero		1


	//   ....[1]....
        /*0244*/ 	.word	0x00001db0
        /*0248*/ 	.word	0x000000ff
        /*024c*/ 	.word	0x00008008
        /*0250*/ 	.short	0x0100
        /*0252*/ 	.byte	0x0b
	.zero		1


	//   ....[2]....
        /*0254*/ 	.word	0x000024a0
        /*0258*/ 	.word	0x000000ff
        /*025c*/ 	.word	0x00004000
        /*0260*/ 	.short	0x0100
        /*0262*/ 	.byte	0x0b
	.zero		1


	//   ....[3]....
        /*0264*/ 	.word	0x00002730
        /*0268*/ 	.word	0x000000ff
        /*026c*/ 	.word	0x00004000
        /*0270*/ 	.short	0x010a
        /*0272*/ 	.byte	0x0b
	.zero		1


	//   ....[4]....
        /*0274*/ 	.word	0x00002ee0
        /*0278*/ 	.word	0x000000ff
        /*027c*/ 	.word	0x00004000
        /*0280*/ 	.short	0x0108
        /*0282*/ 	.byte	0x0b
	.zero		1


	//   ....[5]....
        /*0284*/ 	.word	0x00004f00
        /*0288*/ 	.word	0x000000ff
        /*028c*/ 	.word	0x00008010
        /*0290*/ 	.short	0x0100
        /*0292*/ 	.byte	0x0b
	.zero		1


	//   ....[6]....
        /*0294*/ 	.word	0x00005060
        /*0298*/ 	.word	0x000000ff
        /*029c*/ 	.word	0x00008010
        /*02a0*/ 	.short	0x010a
        /*02a2*/ 	.byte	0x0b
	.zero		1


	//   ....[7]....
        /*02a4*/ 	.word	0x00005310
        /*02a8*/ 	.word	0x000000ff
        /*02ac*/ 	.word	0x00008010
        /*02b0*/ 	.short	0x0108
        /*02b2*/ 	.byte	0x0b
	.zero		1


	//   ....[8]....
        /*02b4*/ 	.word	0x00006250
        /*02b8*/ 	.word	0x000000ff
        /*02bc*/ 	.word	0x00000000
        /*02c0*/ 	.short	0x010a
        /*02c2*/ 	.byte	0x0e
	.zero		1


	//   ....[9]....
        /*02c4*/ 	.word	0x00007360
        /*02c8*/ 	.word	0x000000ff
        /*02cc*/ 	.word	0x00000000
        /*02d0*/ 	.short	0x010a
        /*02d2*/ 	.byte	0x0e
	.zero		1


	//   ....[10]....
        /*02d4*/ 	.word	0x000074d0
        /*02d8*/ 	.word	0x000000ff
        /*02dc*/ 	.word	0x00008000
        /*02e0*/ 	.short	0x0108
        /*02e2*/ 	.byte	0x0b
	.zero		1


	//   ....[11]....
        /*02e4*/ 	.word	0x00007600
        /*02e8*/ 	.word	0x000000ff
        /*02ec*/ 	.word	0x00008008
        /*02f0*/ 	.short	0x0108
        /*02f2*/ 	.byte	0x0b
	.zero		1


	//   ....[12]....
        /*02f4*/ 	.word	0x00008c20
        /*02f8*/ 	.word	0x000000ff
        /*02fc*/ 	.word	0x00004000
        /*0300*/ 	.short	0x010a
        /*0302*/ 	.byte	0x0b
	.zero		1


	//   ....[13]....
        /*0304*/ 	.word	0x00008c50
        /*0308*/ 	.word	0x000000ff
        /*030c*/ 	.word	0x00008010
        /*0310*/ 	.short	0x010a
        /*0312*/ 	.byte	0x0b
	.zero		1


	//   ....[14]....
        /*0314*/ 	.word	0x00008c80
        /*0318*/ 	.word	0x000000ff
        /*031c*/ 	.word	0x00000000
        /*0320*/ 	.short	0x010a
        /*0322*/ 	.byte	0x0e
	.zero		1


	//   ....[15]....
        /*0324*/ 	.word	0x00008cb0
        /*0328*/ 	.word	0x000000ff
        /*032c*/ 	.word	0x00000000
        /*0330*/ 	.short	0x010a
        /*0332*/ 	.byte	0x0e
	.zero		1


	//----- nvinfo : EIATTR_NUM_MBARRIERS
	.align		4
.L_79:
        /*0334*/ 	.byte	0x03, 0x38
        /*0336*/ 	.short	0xffff


	//----- nvinfo : EIATTR_EXIT_INSTR_OFFSETS
	.align		4
        /*0338*/ 	.byte	0x04, 0x1c
        /*033a*/ 	.short	(.L_81 - .L_80)


	//   ....[0]....
.L_80:
        /*033c*/ 	.word	0x00008c10


	//----- nvinfo : EIATTR_REQNTID
	.align		4
.L_81:
        /*0340*/ 	.byte	0x04, 0x10
        /*0342*/ 	.short	(.L_83 - .L_82)
.L_82:
        /*0344*/ 	.word	0x00000080
        /*0348*/ 	.word	0x00000001
        /*034c*/ 	.word	0x00000001


	//----- nvinfo : EIATTR_CRS_STACK_SIZE
	.align		4
.L_83:
        /*0350*/ 	.byte	0x04, 0x1e
        /*0352*/ 	.short	(.L_85 - .L_84)
.L_84:
        /*0354*/ 	.word	0x00000000


	//----- nvinfo : EIATTR_CBANK_PARAM_SIZE
	.align		4
.L_85:
        /*0358*/ 	.byte	0x03, 0x19
        /*035a*/ 	.short	0x0088


	//----- nvinfo : EIATTR_PARAM_CBANK
	.align		4
        /*035c*/ 	.byte	0x04, 0x0a
        /*035e*/ 	.short	(.L_87 - .L_86)
	.align		4
.L_86:
        /*0360*/ 	.word	index@(.nv.constant0.attn_fwd)
        /*0364*/ 	.short	0x0380
        /*0366*/ 	.short	0x0088


	//----- nvinfo : EIATTR_SW_WAR
	.align		4
.L_87:
        /*0368*/ 	.byte	0x04, 0x36
        /*036a*/ 	.short	(.L_89 - .L_88)
.L_88:
        /*036c*/ 	.word	0x00000008
.L_89:


//--------------------- .nv.compat                --------------------------
	.section	.nv.compat,"",@"SHT_CUDA_COMPAT_INFO"
	.align	4
        /*0000*/ 	.byte	0x02, 0x02, 0x02, 0x00, 0x02, 0x05, 0x05, 0x00, 0x02, 0x03, 0x00, 0x00, 0x02, 0x06, 0x01, 0x00


//--------------------- .nv.callgraph             --------------------------
	.section	.nv.callgraph,"",@"SHT_CUDA_CALLGRAPH"
	.align	4
	.sectionentsize	8
	.align		4
        /*0000*/ 	.word	0x00000000
	.align		4
        /*0004*/ 	.word	0xffffffff
	.align		4
        /*0008*/ 	.word	0x00000000
	.align		4
        /*000c*/ 	.word	0xfffffffe
	.align		4
        /*0010*/ 	.word	0x00000000
	.align		4
        /*0014*/ 	.word	0xfffffffd
	.align		4
        /*0018*/ 	.word	0x00000000
	.align		4
        /*001c*/ 	.word	0xfffffffc


//--------------------- .nv.constant4             --------------------------
	.section	.nv.constant4,"a",@progbits
	.align	8
	.align		8
.nv.constant4:
        /*0000*/ 	.dword	_$_str


//--------------------- .text.attn_fwd            --------------------------
	.section	.text.attn_fwd,"ax",@progbits
	.align	128
        .global         attn_fwd
        .type           attn_fwd,@function
        .size           attn_fwd,(.L_x_28 - attn_fwd)
        .other          attn_fwd,@"STO_CUDA_ENTRY STV_DEFAULT"
attn_fwd:
.text.attn_fwd:
[----:B------:R-:W0:Y:S01]  /*0000*/  LDC R1, c[0x0][0x37c] ;  /* 0x0000df00ff017b82 */ /* 0x000e220000000800 */
[----:B------:R-:W1:Y:S02]  /*0010*/  S2R R0, SR_TID.X ;  /* 0x0000000000007919 */ /* 0x000e640000002100 */
[----:B-1----:R-:W-:-:S13]  /*0020*/  ISETP.GE.U32.AND P0, PT, R0, 0x20, PT ;  /* 0x000000200000780c */ /* 0x002fda0003f06070 */
[----:B------:R-:W-:Y:S02]  /*0030*/  VOTEU.ANY UP1, P0 ;  /* 0x0000000000ff7886 */ /* 0x000fe40000020100 */
[----:B0-----:R-:W-:Y:S05]  /*0040*/  BRA.U UP1, `(.L_x_0) ;  /* 0x0000000101b87547 */ /* 0x001fea000b800000 */
[----:B------:R-:W0:Y:S01]  /*0050*/  S2UR UR6, SR_CgaCtaId ;  /* 0x00000000000679c3 */ /* 0x000e220000008800 */
[----:B------:R-:W-:Y:S01]  /*0060*/  NOP ;  /* 0x0000000000007918 */ /* 0x000fe20000000000 */
[----:B------:R-:W-:Y:S02]  /*0070*/  UMOV UR4, 0x40 ;  /* 0x0000004000047882 */ /* 0x000fe40000000000 */
[----:B0-----:R-:W-:-:S09]  /*0080*/  ULEA UR4, UR6, UR4, 0x18 ;  /* 0x0000000406047291 */ /* 0x001fd2000f8ec0ff */
[----:B------:R-:W0:Y:S01]  /*0090*/  LDS.U8 R2, [UR4] ;  /* 0x00000004ff027984 */ /* 0x000e220008000000 */
[----:B------:R-:W-:Y:S02]  /*00a0*/  UMOV UR4, 0x400 ;  /* 0x0000040000047882 */ /* 0x000fe40000000000 */
[----:B------:R-:W-:Y:S01]  /*00b0*/  ULEA UR4, UR6, UR4, 0x18 ;  /* 0x0000000406047291 */ /* 0x000fe2000f8ec0ff */
[----:B0-----:R-:W-:-:S13]  /*00c0*/  ISETP.NE.AND P0, PT, R2, RZ, PT ;  /* 0x000000ff0200720c */ /* 0x001fda0003f05270 */
[----:B------:R-:W-:Y:S05]  /*00d0*/  @P0 BRA `(.L_x_1) ;  /* 0x00000000007c0947 */ /* 0x000fea0003800000 */
[----:B------:R-:W-:-:S13]  /*00e0*/  ELECT P0, URZ, PT ;  /* 0x0000000000ff782f */ /* 0x000fda0003800000 */
[----:B------:R-:W-:Y:S05]  /*00f0*/  @!P0 BRA `(.L_x_2) ;  /* 0x0000000000848947 */ /* 0x000fea0003800000 */
[----:B------:R-:W-:Y:S01]  /*0100*/  UMOV UR5, 0x4 ;  /* 0x0000000400057882 */ /* 0x000fe20000000000 */
[----:B------:R-:W-:Y:S02]  /*0110*/  IMAD.MOV.U32 R5, RZ, RZ, 0x1 ;  /* 0x00000001ff057424 */ /* 0x000fe400078e00ff */
[----:B------:R-:W-:Y:S02]  /*0120*/  IMAD.MOV.U32 R3, RZ, RZ, 0xf ;  /* 0x0000000fff037424 */ /* 0x000fe400078e00ff */
[----:B------:R-:W-:Y:S04]  /*0130*/  DEPBAR.LE SB0, 0x36 ;  /* 0x00008d800000791a */ /* 0x000fe80000000000 */
[----:B------:R-:W0:Y:S02]  /*0140*/  UTCATOMSWS.FIND_AND_SET.ALIGN UP0, UR5, UR5 ;  /* 0x00000005000575e3 */ /* 0x000e240008000800 */
[----:B0-----:R-:W-:-:S04]  /*0150*/  PLOP3.LUT P0, PT, PT, PT, UP0, 0x80, 0x8 ;  /* 0x000000000008781c */ /* 0x001fc80003f0f008 */
[----:B------:R-:W-:-:S04]  /*0160*/  SEL R2, RZ, 0xffffffff, !P0 ;  /* 0xffffffffff027807 */ /* 0x000fc80004000000 */
[----:B------:R-:W-:Y:S01]  /*0170*/  ISETP.NE.AND P0, PT, R2, RZ, PT ;  /* 0x000000ff0200720c */ /* 0x000fe20003f05270 */
[----:B------:R-:W-:-:S12]  /*0180*/  IMAD.U32 R2, RZ, RZ, UR5 ;  /* 0x00000005ff027e24 */ /* 0x000fd8000f8e00ff */
[----:B------:R-:W-:Y:S05]  /*0190*/  @P0 BRA `(.L_x_3) ;  /* 0x0000000000240947 */ /* 0x000fea0003800000 */
.L_x_4:
[----:B------:R-:W-:Y:S05]  /*01a0*/  NANOSLEEP 0x64 ;  /* 0x000000640000795d */ /* 0x000fea0003800000 */
[----:B------:R-:W-:-:S05]  /*01b0*/  UMOV UR5, 0x4 ;  /* 0x0000000400057882 */ /* 0x000fca0000000000 */
[----:B------:R-:W-:Y:S04]  /*01c0*/  DEPBAR.LE SB0, 0x36 ;  /* 0x00008d800000791a */ /* 0x000fe80000000000 */
[----:B------:R-:W0:Y:S02]  /*01d0*/  UTCATOMSWS.FIND_AND_SET.ALIGN UP0, UR5, UR5 ;  /* 0x00000005000575e3 */ /* 0x000e240008000800 */
[----:B0-----:R-:W-:-:S04]  /*01e0*/  PLOP3.LUT P0, PT, PT, PT, UP0, 0x80, 0x8 ;  /* 0x000000000008781c */ /* 0x001fc80003f0f008 */
[----:B------:R-:W-:-:S04]  /*01f0*/  SEL R2, RZ, 0xffffffff, !P0 ;  /* 0xffffffffff027807 */ /* 0x000fc80004000000 */
[----:B------:R-:W-:Y:S01]  /*0200*/  ISETP.NE.AND P0, PT, R2, RZ, PT ;  /* 0x000000ff0200720c */ /* 0x000fe20003f05270 */
[----:B------:R-:W-:-:S12]  /*0210*/  IMAD.U32 R2, RZ, RZ, UR5 ;  /* 0x00000005ff027e24 */ /* 0x000fd8000f8e00ff */
[----:B------:R-:W-:Y:S05]  /*0220*/  @!P0 BRA `(.L_x_4) ;  /* 0xfffffffc00dc8947 */ /* 0x000fea000383ffff */
.L_x_3:
[C---:B------:R-:W-:Y:S01]  /*0230*/  VIADD R4, R2.reuse, 0x10 ;  /* 0x0000001002047836 */ /* 0x040fe20000000000 */
[----:B------:R-:W-:Y:S01]  /*0240*/  UMOV UR5, 0x50 ;  /* 0x0000005000057882 */ /* 0x000fe20000000000 */
[----:B------:R-:W-:Y:S01]  /*0250*/  SHF.L.U32 R3, R3, R2, RZ ;  /* 0x0000000203037219 */ /* 0x000fe200000006ff */
[----:B------:R-:W-:Y:S01]  /*0260*/  ULEA UR5, UR6, UR5, 0x18 ;  /* 0x0000000506057291 */ /* 0x000fe2000f8ec0ff */
[----:B------:R-:W-:Y:S01]  /*0270*/  IMAD.SHL.U32 R2, R2, 0x20, RZ ;  /* 0x0000002002027824 */ /* 0x000fe200078e00ff */
[----:B------:R-:W-:-:S04]  /*0280*/  SHF.L.U32 R4, R5, R4, RZ ;  /* 0x0000000405047219 */ /* 0x000fc800000006ff */
[----:B------:R-:W-:-:S05]  /*0290*/  LOP3.LUT R3, R4, R3, RZ, 0xfc, !PT ;  /* 0x0000000304037212 */ /* 0x000fca00078efcff */
[----:B------:R0:W-:Y:S04]  /*02a0*/  ATOMS.OR RZ, [UR5], R3 ;  /* 0x00000003ffff798c */ /* 0x0001e8000b000005 */
[----:B------:R0:W-:Y:S01]  /*02b0*/  STS [UR4], R2 ;  /* 0x00000002ff007988 */ /* 0x0001e20008000804 */
[----:B------:R-:W-:Y:S05]  /*02c0*/  BRA `(.L_x_2) ;  /* 0x0000000000107947 */ /* 0x000fea0003800000 */
.L_x_1:
[----:B------:R-:W-:-:S05]  /*02d0*/  IMAD.MOV.U32 R2, RZ, RZ, -0x1 ;  /* 0xffffffffff027424 */ /* 0x000fca00078e00ff */
[----:B------:R0:W-:Y:S02]  /*02e0*/  STS [UR4], R2 ;  /* 0x00000002ff007988 */ /* 0x0001e40008000804 */
[----:B0-----:R-:W-:-:S07]  /*02f0*/  MOV R2, 0x310 ;  /* 0x0000031000027802 */ /* 0x001fce0000000f00 */
[----:B------:R-:W-:Y:S05]  /*0300*/  CALL.REL.NOINC `($__internal_1_$__cuda_sm10x_tcgen05_guardrail_trap_phase_invalid_during_alloc) ;  /* 0x0000008800807944 */ /* 0x000fea0003c00000 */
.L_x_2:
[----:B------:R-:W-:Y:S05]  /*0310*/  WARPSYNC.ALL ;  /* 0x0000000000007948 */ /* 0x000fea0003800000 */
[----:B------:R-:W-:Y:S01]  /*0320*/  NOP ;  /* 0x0000000000007918 */ /* 0x000fe20000000000 */
.L_x_0:
[----:B------:R-:W1:Y:S01]  /*0330*/  S2UR UR12, SR_CTAID.X ;  /* 0x00000000000c79c3 */ /* 0x000e620000002500 */
[----:B------:R-:W2:Y:S01]  /*0340*/  LDCU.64 UR4, c[0x0][0x3b0] ;  /* 0x00007600ff0477ac */ /* 0x000ea20008000a00 */
[----:B------:R-:W-:Y:S01]  /*0350*/  SHF.R.U32.HI R4, RZ, 0x6, R0 ;  /* 0x00000006ff047819 */ /* 0x000fe20000011600 */
[----:B------:R-:W-:-:S03]  /*0360*/  UMOV UR11, 0x400 ;  /* 0x00000400000b7882 */ /* 0x000fc60000000000 */
[----:B------:R-:W-:Y:S01]  /*0370*/  SGXT.U32 R4, R4, 0x1 ;  /* 0x000000010404781a */ /* 0x000fe20000000000 */
[----:B------:R-:W3:Y:S01]  /*0380*/  LDCU.64 UR30, c[0x0][0x358] ;  /* 0x00006b00ff1e77ac */ /* 0x000ee20008000a00 */
[----:B------:R-:W2:Y:S08]  /*0390*/  S2UR UR10, SR_CTAID.Y ;  /* 0x00000000000a79c3 */ /* 0x000eb00000002600 */
[----:B------:R-:W4:Y:S08]  /*03a0*/  LDC R24, c[0x0][0x3b8] ;  /* 0x0000ee00ff187b82 */ /* 0x000f300000000800 */
[----:B------:R-:W0:Y:S01]  /*03b0*/  S2UR UR6, SR_CgaCtaId ;  /* 0x00000000000679c3 */ /* 0x000e220000008800 */
[----:B-1----:R-:W-:-:S06]  /*03c0*/  USHF.L.U32 UR12, UR12, 0x6, URZ ;  /* 0x000000060c0c7899 */ /* 0x002fcc00080006ff */
[----:B0-----:R-:W-:Y:S01]  /*03d0*/  MOV R3, UR12 ;  /* 0x0000000c00037c02 */ /* 0x001fe20008000f00 */
[----:B------:R-:W0:Y:S01]  /*03e0*/  LDC.64 R20, c[0x0][0x380] ;  /* 0x0000e000ff147b82 */ /* 0x000e220000000a00 */
[----:B--2---:R-:W-:Y:S02]  /*03f0*/  UIMAD UR4, UR10, UR4, URZ ;  /* 0x000000040a0472a4 */ /* 0x004fe4000f8e02ff */
[----:B------:R-:W-:Y:S02]  /*0400*/  LOP3.LUT R2, R3, 0x3f, R0, 0xf8, !PT ;  /* 0x0000003f03027812 */ /* 0x000fe400078ef800 */
[----:B------:R-:W-:-:S03]  /*0410*/  USHF.L.U32 UR7, UR4, 0x1, URZ ;  /* 0x0000000104077899 */ /* 0x000fc600080006ff */
[----:B------:R-:W-:Y:S01]  /*0420*/  IMAD R3, R2, UR5, RZ ;  /* 0x0000000502037c24 */ /* 0x000fe2000f8e02ff */
[----:B------:R-:W-:Y:S01]  /*0430*/  UIMAD.WIDE UR4, UR4, 0x2, URZ ;  /* 0x00000002040478a5 */ /* 0x000fe2000f8e02ff */
[----:B----4-:R-:W-:Y:S01]  /*0440*/  IMAD R7, R4, R24, RZ ;  /* 0x0000001804077224 */ /* 0x010fe200078e02ff */
[----:B------:R-:W1:Y:S01]  /*0450*/  LDC.64 R158, c[0x0][0x3c0] ;  /* 0x0000f000ff9e7b82 */ /* 0x000e620000000a00 */
[----:B------:R-:W-:Y:S02]  /*0460*/  IMAD.SHL.U32 R5, R3, 0x2, RZ ;  /* 0x0000000203057824 */ /* 0x000fe400078e00ff */
[----:B------:R-:W-:Y:S01]  /*0470*/  IMAD R9, R24, 0x2, R7 ;  /* 0x0000000218097824 */ /* 0x000fe200078e0207 */
[----:B------:R-:W-:-:S04]  /*0480*/  ULEA UR11, UR6, UR11, 0x18 ;  /* 0x0000000b060b7291 */ /* 0x000fc8000f8ec0ff */
[----:B------:R-:W-:Y:S01]  /*0490*/  BAR.SYNC.DEFER_BLOCKING 0x0 ;  /* 0x0000000000007b1d */ /* 0x000fe20000010000 */
[----:B------:R-:W-:-:S05]  /*04a0*/  IMAD.HI R6, R3, 0x2, RZ ;  /* 0x0000000203067827 */ /* 0x000fca00078e02ff */
[----:B------:R-:W2:Y:S01]  /*04b0*/  LDCU UR4, c[0x0][0x3c8] ;  /* 0x00007900ff0477ac */ /* 0x000ea20008000800 */
[----:B0-----:R-:W-:Y:S01]  /*04c0*/  IADD3 R20, P0, P1, R5, UR7, R20 ;  /* 0x0000000705147c10 */ /* 0x001fe2000f91e014 */
[----:B------:R-:W-:Y:S01]  /*04d0*/  IMAD R5, R24, 0x2, R9 ;  /* 0x0000000218057824 */ /* 0x000fe200078e0209 */
[----:B------:R-:W0:Y:S02]  /*04e0*/  LDC.64 R68, c[0x0][0x388] ;  /* 0x0000e200ff447b82 */ /* 0x000e240000000a00 */
[----:B------:R-:W-:Y:S01]  /*04f0*/  IADD3.X R22, PT, PT, R6, UR5, R21, P0, P1 ;  /* 0x0000000506167c10 */ /* 0x000fe200087e2415 */
[----:B------:R-:W-:Y:S01]  /*0500*/  IMAD R3, R24, 0x2, R5 ;  /* 0x0000000218037824 */ /* 0x000fe200078e0205 */
[----:B------:R-:W-:-:S03]  /*0510*/  LEA R6, P0, R7, R20, 0x1 ;  /* 0x0000001407067211 */ /* 0x000fc600078008ff */
[C---:B------:R-:W-:Y:S01]  /*0520*/  IMAD R11, R24.reuse, 0x2, R3 ;  /* 0x00000002180b7824 */ /* 0x040fe200078e0203 */
[----:B------:R-:W-:Y:S02]  /*0530*/  LEA.HI.X.SX32 R7, R7, R22, 0x1, P0 ;  /* 0x0000001607077211 */ /* 0x000fe400000f0eff */
[C---:B------:R-:W-:Y:S01]  /*0540*/  LEA R8, P0, R9.reuse, R20, 0x1 ;  /* 0x0000001409087211 */ /* 0x040fe200078008ff */
[----:B------:R-:W4:Y:S01]  /*0550*/  LDS R45, [UR11] ;  /* 0x0000000bff2d7984 */ /* 0x000f220008000800 */
[----:B------:R-:W-:Y:S02]  /*0560*/  BAR.SYNC.DEFER_BLOCKING 0x0 ;  /* 0x0000000000007b1d */ /* 0x000fe40000010000 */
[----:B------:R-:W-:Y:S01]  /*0570*/  LEA.HI.X.SX32 R9, R9, R22, 0x1, P0 ;  /* 0x0000001609097211 */ /* 0x000fe200000f0eff */
[----:B------:R-:W-:Y:S01]  /*0580*/  IMAD R17, R24, 0x2, R11 ;  /* 0x0000000218117824 */ /* 0x000fe200078e020b */
[-C--:B------:R-:W-:Y:S02]  /*0590*/  LEA R14, P1, R11, R20.reuse, 0x1 ;  /* 0x000000140b0e7211 */ /* 0x080fe400078208ff */
[----:B------:R-:W-:-:S02]  /*05a0*/  LEA R12, P0, R3, R20, 0x1 ;  /* 0x00000014030c7211 */ /* 0x000fc400078008ff */
[-C--:B------:R-:W-:Y:S02]  /*05b0*/  LEA.HI.X.SX32 R15, R11, R22.reuse, 0x1, P1 ;  /* 0x000000160b0f7211 */ /* 0x080fe400008f0eff */
[----:B------:R-:W-:Y:S01]  /*05c0*/  LEA.HI.X.SX32 R13, R3, R22, 0x1, P0 ;  /* 0x00000016030d7211 */ /* 0x000fe200000f0eff */
[C---:B------:R-:W-:Y:S01]  /*05d0*/  IMAD R3, R24.reuse, 0x2, R17 ;  /* 0x0000000218037824 */ /* 0x040fe200078e0211 */
[-C--:B------:R-:W-:Y:S02]  /*05e0*/  LEA R10, P1, R5, R20.reuse, 0x1 ;  /* 0x00000014050a7211 */ /* 0x080fe400078208ff */
[----:B------:R-:W-:Y:S02]  /*05f0*/  LEA R16, P0, R17, R20, 0x1 ;  /* 0x0000001411107211 */ /* 0x000fe400078008ff */
[----:B------:R-:W-:Y:S02]  /*0600*/  LEA.HI.X.SX32 R11, R5, R22, 0x1, P1 ;  /* 0x00000016050b7211 */ /* 0x000fe400008f0eff */
[----:B------:R-:W-:-:S02]  /*0610*/  LEA R5, R24, R3, 0x1 ;  /* 0x0000000318057211 */ /* 0x000fc400078e08ff */
[----:B------:R-:W-:-:S03]  /*0620*/  LEA.HI.X.SX32 R17, R17, R22, 0x1, P0 ;  /* 0x0000001611117211 */ /* 0x000fc600000f0eff */
[----:B------:R-:W-:Y:S01]  /*0630*/  IMAD R18, R24, 0x2, R5 ;  /* 0x0000000218127824 */ /* 0x000fe200078e0205 */
[----:B---3--:R3:W5:Y:S04]  /*0640*/  LDG.E.U16 R34, desc[UR30][R6.64] ;  /* 0x0000001e06227981 */ /* 0x008768000c1e1500 */
[----:B------:R0:W5:Y:S04]  /*0650*/  LDG.E.U16 R19, desc[UR30][R8.64] ;  /* 0x0000001e08137981 */ /* 0x000168000c1e1500 */
[----:B------:R1:W5:Y:S01]  /*0660*/  LDG.E.U16 R38, desc[UR30][R14.64] ;  /* 0x0000001e0e267981 */ /* 0x000362000c1e1500 */
[----:B---3--:R-:W-:-:S03]  /*0670*/  LEA R6, P0, R3, R20, 0x1 ;  /* 0x0000001403067211 */ /* 0x008fc600078008ff */
[----:B------:R3:W5:Y:S01]  /*0680*/  LDG.E.U16 R36, desc[UR30][R10.64] ;  /* 0x0000001e0a247981 */ /* 0x000762000c1e1500 */
[----:B------:R-:W-:Y:S01]  /*0690*/  LEA.HI.X.SX32 R7, R3, R22, 0x1, P0 ;  /* 0x0000001603077211 */ /* 0x000fe200000f0eff */
[----:B------:R-:W-:Y:S01]  /*06a0*/  IMAD R3, R24, 0x2, R18 ;  /* 0x0000000218037824 */ /* 0x000fe200078e0212 */
[CC--:B0-----:R-:W-:Y:S01]  /*06b0*/  LEA R8, P0, R18.reuse, R20.reuse, 0x1 ;  /* 0x0000001412087211 */ /* 0x0c1fe200078008ff */
[----:B------:R0:W5:Y:S01]  /*06c0*/  LDG.E.U16 R21, desc[UR30][R12.64] ;  /* 0x0000001e0c157981 */ /* 0x000162000c1e1500 */
[C---:B-1----:R-:W-:Y:S02]  /*06d0*/  LEA R14, P1, R5.reuse, R20, 0x1 ;  /* 0x00000014050e7211 */ /* 0x042fe400078208ff */
[-C--:B------:R-:W-:Y:S01]  /*06e0*/  LEA.HI.X.SX32 R9, R18, R22.reuse, 0x1, P0 ;  /* 0x0000001612097211 */ /* 0x080fe200000f0eff */
[----:B------:R1:W5:Y:S01]  /*06f0*/  LDG.E.U16 R23, desc[UR30][R16.64] ;  /* 0x0000001e10177981 */ /* 0x000362000c1e1500 */
[----:B------:R-:W-:Y:S01]  /*0700*/  LEA.HI.X.SX32 R15, R5, R22, 0x1, P1 ;  /* 0x00000016050f7211 */ /* 0x000fe200008f0eff */
[C---:B------:R-:W-:Y:S01]  /*0710*/  IMAD R5, R24.reuse, 0x2, R3 ;  /* 0x0000000218057824 */ /* 0x040fe200078e0203 */
[C---:B---3--:R-:W-:Y:S01]  /*0720*/  LEA R10, P0, R3.reuse, R20, 0x1 ;  /* 0x00000014030a7211 */ /* 0x048fe200078008ff */
[----:B------:R3:W5:Y:S03]  /*0730*/  LDG.E.U16 R40, desc[UR30][R6.64] ;  /* 0x0000001e06287981 */ /* 0x000766000c1e1500 */
[----:B------:R-:W-:Y:S01]  /*0740*/  LEA.HI.X.SX32 R11, R3, R22, 0x1, P0 ;  /* 0x00000016030b7211 */ /* 0x000fe200000f0eff */
[C---:B------:R-:W-:Y:S01]  /*0750*/  IMAD R3, R24.reuse, 0x2, R5 ;  /* 0x0000000218037824 */ /* 0x040fe200078e0205 */
[-C--:B0-----:R-:W-:Y:S01]  /*0760*/  LEA R12, P0, R5, R20.reuse, 0x1 ;  /* 0x00000014050c7211 */ /* 0x081fe200078008ff */
[----:B------:R0:W5:Y:S02]  /*0770*/  LDG.E.U16 R42, desc[UR30][R8.64] ;  /* 0x0000001e082a7981 */ /* 0x000164000c1e1500 */
[----:B------:R-:W-:Y:S01]  /*0780*/  IMAD R18, R24, 0x2, R3 ;  /* 0x0000000218127824 */ /* 0x000fe200078e0203 */
[----:B-1----:R-:W-:Y:S01]  /*0790*/  LEA R16, P1, R3, R20, 0x1 ;  /* 0x0000001403107211 */ /* 0x002fe200078208ff */
[----:B------:R-:W5:Y:S01]  /*07a0*/  LDG.E.U16 R25, desc[UR30][R14.64] ;  /* 0x0000001e0e197981 */ /* 0x000f62000c1e1500 */
[----:B------:R-:W-:-:S02]  /*07b0*/  LEA.HI.X.SX32 R13, R5, R22, 0x1, P0 ;  /* 0x00000016050d7211 */ /* 0x000fc400000f0eff */
[----:B------:R-:W-:Y:S01]  /*07c0*/  LEA.HI.X.SX32 R17, R3, R22, 0x1, P1 ;  /* 0x0000001603117211 */ /* 0x000fe200008f0eff */
[----:B------:R-:W-:Y:S01]  /*07d0*/  IMAD R3, R24, 0x2, R18 ;  /* 0x0000000218037824 */ /* 0x000fe200078e0212 */
[----:B---3--:R-:W-:Y:S01]  /*07e0*/  LEA R6, P0, R18, R20, 0x1 ;  /* 0x0000001412067211 */ /* 0x008fe200078008ff */
[----:B------:R1:W5:Y:S02]  /*07f0*/  LDG.E.U16 R27, desc[UR30][R10.64] ;  /* 0x0000001e0a1b7981 */ /* 0x000364000c1e1500 */
[----:B------:R-:W-:Y:S01]  /*0800*/  IMAD R5, R24, 0x2, R3 ;  /* 0x0000000218057824 */ /* 0x000fe200078e0203 */
[----:B------:R-:W-:Y:S01]  /*0810*/  LEA.HI.X.SX32 R7, R18, R22, 0x1, P0 ;  /* 0x0000001612077211 */ /* 0x000fe200000f0eff */
[----:B------:R3:W5:Y:S01]  /*0820*/  LDG.E.U16 R44, desc[UR30][R12.64] ;  /* 0x0000001e0c2c7981 */ /* 0x000762000c1e1500 */
[----:B0-----:R-:W-:-:S03]  /*0830*/  LEA R8, P0, R3, R20, 0x1 ;  /* 0x0000001403087211 */ /* 0x001fc600078008ff */
[----:B------:R0:W5:Y:S01]  /*0840*/  LDG.E.U16 R46, desc[UR30][R6.64] ;  /* 0x0000001e062e7981 */ /* 0x000162000c1e1500 */
[----:B------:R-:W-:Y:S02]  /*0850*/  LEA.HI.X.SX32 R9, R3, R22, 0x1, P0 ;  /* 0x0000001603097211 */ /* 0x000fe400000f0eff */
[C---:B------:R-:W-:Y:S01]  /*0860*/  LEA R3, R24.reuse, R5, 0x1 ;  /* 0x0000000518037211 */ /* 0x040fe200078e08ff */
[----:B------:R-:W5:Y:S01]  /*0870*/  LDG.E.U16 R29, desc[UR30][R16.64] ;  /* 0x0000001e101d7981 */ /* 0x000f62000c1e1500 */
[-C--:B-1----:R-:W-:Y:S02]  /*0880*/  LEA R10, P0, R5, R20.reuse, 0x1 ;  /* 0x00000014050a7211 */ /* 0x082fe400078008ff */
[----:B------:R-:W-:Y:S01]  /*0890*/  LEA R14, P1, R3, R20, 0x1 ;  /* 0x00000014030e7211 */ /* 0x000fe200078208ff */
[C---:B------:R-:W-:Y:S01]  /*08a0*/  IMAD R18, R24.reuse, 0x2, R3 ;  /* 0x0000000218127824 */ /* 0x040fe200078e0203 */
[-C--:B------:R-:W-:Y:S01]  /*08b0*/  LEA.HI.X.SX32 R11, R5, R22.reuse, 0x1, P0 ;  /* 0x00000016050b7211 */ /* 0x080fe200000f0eff */
[----:B------:R1:W5:Y:S01]  /*08c0*/  LDG.E.U16 R31, desc[UR30][R8.64] ;  /* 0x0000001e081f7981 */ /* 0x000362000c1e1500 */
[----:B------:R-:W-:Y:S01]  /*08d0*/  LEA.HI.X.SX32 R15, R3, R22, 0x1, P1 ;  /* 0x00000016030f7211 */ /* 0x000fe200008f0eff */
[----:B------:R-:W-:Y:S01]  /*08e0*/  IMAD R3, R24, 0x2, R18 ;  /* 0x0000000218037824 */ /* 0x000fe200078e0212 */
[C---:B---3--:R-:W-:Y:S01]  /*08f0*/  LEA R12, P0, R18.reuse, R20, 0x1 ;  /* 0x00000014120c7211 */ /* 0x048fe200078008ff */
[----:B------:R3:W5:Y:S03]  /*0900*/  LDG.E.U16 R48, desc[UR30][R10.64] ;  /* 0x0000001e0a307981 */ /* 0x000766000c1e1500 */
[----:B------:R-:W-:Y:S01]  /*0910*/  LEA.HI.X.SX32 R13, R18, R22, 0x1, P0 ;  /* 0x00000016120d7211 */ /* 0x000fe200000f0eff */
[C---:B------:R-:W-:Y:S01]  /*0920*/  IMAD R5, R24.reuse, 0x2, R3 ;  /* 0x0000000218057824 */ /* 0x040fe200078e0203 */
[C---:B0-----:R-:W-:Y:S01]  /*0930*/  LEA R6, P0, R3.reuse, R20, 0x1 ;  /* 0x0000001403067211 */ /* 0x041fe200078008ff */
[----:B------:R-:W5:Y:S03]  /*0940*/  LDG.E.U16 R33, desc[UR30][R14.64] ;  /* 0x0000001e0e217981 */ /* 0x000f66000c1e1500 */
[----:B------:R-:W-:Y:S01]  /*0950*/  LEA.HI.X.SX32 R7, R3, R22, 0x1, P0 ;  /* 0x0000001603077211 */ /* 0x000fe200000f0eff */
[C---:B------:R-:W-:Y:S01]  /*0960*/  IMAD R3, R24.reuse, 0x2, R5 ;  /* 0x0000000218037824 */ /* 0x040fe200078e0205 */
[-C--:B-1----:R-:W-:Y:S01]  /*0970*/  LEA R8, P0, R5, R20.reuse, 0x1 ;  /* 0x0000001405087211 */ /* 0x082fe200078008ff */
[----:B------:R0:W5:Y:S02]  /*0980*/  LDG.E.U16 R50, desc[UR30][R12.64] ;  /* 0x0000001e0c327981 */ /* 0x000164000c1e1500 */
[----:B------:R-:W-:Y:S01]  /*0990*/  IMAD R18, R24, 0x2, R3 ;  /* 0x0000000218127824 */ /* 0x000fe200078e0203 */
[----:B------:R-:W-:Y:S01]  /*09a0*/  LEA R16, P1, R3, R20, 0x1 ;  /* 0x0000001403107211 */ /* 0x000fe200078208ff */
[----:B------:R1:W5:Y:S01]  /*09b0*/  LDG.E.U16 R35, desc[UR30][R6.64] ;  /* 0x0000001e06237981 */ /* 0x000362000c1e1500 */
[----:B------:R-:W-:-:S02]  /*09c0*/  LEA.HI.X.SX32 R9, R5, R22, 0x1, P0 ;  /* 0x0000001605097211 */ /* 0x000fc400000f0eff */
[----:B------:R-:W-:Y:S01]  /*09d0*/  LEA.HI.X.SX32 R17, R3, R22, 0x1, P1 ;  /* 0x0000001603117211 */ /* 0x000fe200008f0eff */
[----:B------:R-:W-:Y:S01]  /*09e0*/  IMAD R3, R24, 0x2, R18 ;  /* 0x0000000218037824 */ /* 0x000fe200078e0212 */
[----:B---3--:R-:W-:Y:S01]  /*09f0*/  LEA R10, P0, R18, R20, 0x1 ;  /* 0x00000014120a7211 */ /* 0x008fe200078008ff */
[----:B------:R3:W5:Y:S02]  /*0a00*/  LDG.E.U16 R52, desc[UR30][R8.64] ;  /* 0x0000001e08347981 */ /* 0x000764000c1e1500 */
[----:B------:R-:W-:Y:S01]  /*0a10*/  IMAD R5, R24, 0x2, R3 ;  /* 0x0000000218057824 */ /* 0x000fe200078e0203 */
[----:B------:R-:W-:Y:S01]  /*0a20*/  LEA.HI.X.SX32 R11, R18, R22, 0x1, P0 ;  /* 0x00000016120b7211 */ /* 0x000fe200000f0eff */
[----:B------:R-:W5:Y:S01]  /*0a30*/  LDG.E.U16 R37, desc[UR30][R16.64] ;  /* 0x0000001e10257981 */ /* 0x000f62000c1e1500 */
[----:B0-----:R-:W-:-:S03]  /*0a40*/  LEA R12, P0, R3, R20, 0x1 ;  /* 0x00000014030c7211 */ /* 0x001fc600078008ff */
[----:B------:R0:W5:Y:S01]  /*0a50*/  LDG.E.U16 R54, desc[UR30][R10.64] ;  /* 0x0000001e0a367981 */ /* 0x000162000c1e1500 */
[----:B------:R-:W-:Y:S02]  /*0a60*/  LEA.HI.X.SX32 R13, R3, R22, 0x1, P0 ;  /* 0x00000016030d7211 */ /* 0x000fe400000f0eff */
[C---:B------:R-:W-:Y:S02]  /*0a70*/  LEA R3, R24.reuse, R5, 0x1 ;  /* 0x0000000518037211 */ /* 0x040fe400078e08ff */
[-C--:B-1----:R-:W-:Y:S01]  /*0a80*/  LEA R6, P0, R5, R20.reuse, 0x1 ;  /* 0x0000001405067211 */ /* 0x082fe200078008ff */
[----:B------:R1:W5:Y:S01]  /*0a90*/  LDG.E.U16 R39, desc[UR30][R12.64] ;  /* 0x0000001e0c277981 */ /* 0x000362000c1e1500 */
[----:B------:R-:W-:Y:S01]  /*0aa0*/  LEA R14, P1, R3, R20, 0x1 ;  /* 0x00000014030e7211 */ /* 0x000fe200078208ff */
[C---:B------:R-:W-:Y:S01]  /*0ab0*/  IMAD R18, R24.reuse, 0x2, R3 ;  /* 0x0000000218127824 */ /* 0x040fe200078e0203 */
[-C--:B------:R-:W-:Y:S02]  /*0ac0*/  LEA.HI.X.SX32 R7, R5, R22.reuse, 0x1, P0 ;  /* 0x0000001605077211 */ /* 0x080fe400000f0eff */
        /* <DEDUP_REMOVED lines=12> */
[C---:B------:R-:W-:Y:S01]  /*0b90*/  IMAD R18, R24.reuse, 0x2, R3 ;  /* 0x0000000218127824 */ /* 0x040fe200078e0203 */
[C---:B------:R-:W-:Y:S01]  /*0ba0*/  LEA R16, P1, R3.reuse, R20, 0x1 ;  /* 0x0000001403107211 */ /* 0x040fe200078208ff */
[----:B------:R1:W5:Y:S03]  /*0bb0*/  LDG.E.U16 R43, desc[UR30][R10.64] ;  /* 0x0000001e0a2b7981 */ /* 0x000366000c1e1500 */
[-C--:B------:R-:W-:Y:S01]  /*0bc0*/  LEA.HI.X.SX32 R17, R3, R22.reuse, 0x1, P1 ;  /* 0x0000001603117211 */ /* 0x080fe200008f0eff */
[----:B------:R-:W-:Y:S01]  /*0bd0*/  IMAD R3, R24, 0x2, R18 ;  /* 0x0000000218037824 */ /* 0x000fe200078e0212 */
[----:B------:R-:W-:-:S02]  /*0be0*/  LEA.HI.X.SX32 R13, R5, R22, 0x1, P0 ;  /* 0x00000016050d7211 */ /* 0x000fc400000f0eff */
[----:B---3--:R-:W-:Y:S01]  /*0bf0*/  LEA R6, P0, R18, R20, 0x1 ;  /* 0x0000001412067211 */ /* 0x008fe200078008ff */
[----:B------:R-:W-:Y:S01]  /*0c00*/  IMAD R5, R24, 0x2, R3 ;  /* 0x0000000218057824 */ /* 0x000fe200078e0203 */
[----:B------:R-:W5:Y:S02]  /*0c10*/  LDG.E.U16 R17, desc[UR30][R16.64] ;  /* 0x0000001e10117981 */ /* 0x000f64000c1e1500 */
[----:B------:R-:W-:Y:S02]  /*0c20*/  LEA.HI.X.SX32 R7, R18, R22, 0x1, P0 ;  /* 0x0000001612077211 */ /* 0x000fe400000f0eff */
[C---:B0-----:R-:W-:Y:S01]  /*0c30*/  LEA R8, P0, R3.reuse, R20, 0x1 ;  /* 0x0000001403087211 */ /* 0x041fe200078008ff */
[----:B------:R0:W5:Y:S01]  /*0c40*/  LDG.E.U16 R62, desc[UR30][R12.64] ;  /* 0x0000001e0c3e7981 */ /* 0x000162000c1e1500 */
[----:B------:R-:W-:Y:S02]  /*0c50*/  LEA R18, R24, R5, 0x1 ;  /* 0x0000000518127211 */ /* 0x000fe400078e08ff */
[----:B------:R-:W-:Y:S01]  /*0c60*/  LEA.HI.X.SX32 R9, R3, R22, 0x1, P0 ;  /* 0x0000001603097211 */ /* 0x000fe200000f0eff */
[----:B------:R-:W5:Y:S01]  /*0c70*/  LDG.E.U16 R64, desc[UR30][R6.64] ;  /* 0x0000001e06407981 */ /* 0x000f62000c1e1500 */
[----:B-1----:R-:W-:Y:S01]  /*0c80*/  LEA R10, P0, R18, R20, 0x1 ;  /* 0x00000014120a7211 */ /* 0x002fe200078008ff */
[----:B0-----:R-:W-:-:S03]  /*0c90*/  IMAD R12, R4, R159, RZ ;  /* 0x0000009f040c7224 */ /* 0x001fc600078e02ff */
[----:B------:R-:W-:Y:S01]  /*0ca0*/  LEA.HI.X.SX32 R11, R18, R22, 0x1, P0 ;  /* 0x00000016120b7211 */ /* 0x000fe200000f0eff */
[----:B------:R0:W5:Y:S01]  /*0cb0*/  LDG.E.U16 R9, desc[UR30][R8.64] ;  /* 0x0000001e08097981 */ /* 0x000162000c1e1500 */
[----:B------:R-:W-:Y:S01]  /*0cc0*/  IMAD R16, R159, 0x2, R12 ;  /* 0x000000029f107824 */ /* 0x000fe200078e020c */
[----:B------:R-:W-:-:S03]  /*0cd0*/  LEA R14, P1, R5, R20, 0x1 ;  /* 0x00000014050e7211 */ /* 0x000fc600078208ff */
[----:B------:R-:W5:Y:S01]  /*0ce0*/  LDG.E.U16 R11, desc[UR30][R10.64] ;  /* 0x0000001e0a0b7981 */ /* 0x000f62000c1e1500 */
[----:B------:R-:W-:Y:S01]  /*0cf0*/  IMAD R18, R159, 0x2, R16 ;  /* 0x000000029f127824 */ /* 0x000fe200078e0210 */
[----:B------:R-:W-:-:S03]  /*0d00*/  LEA.HI.X.SX32 R15, R5, R22, 0x1, P1 ;  /* 0x00000016050f7211 */ /* 0x000fc600008f0eff */
[C---:B------:R-:W-:Y:S02]  /*0d10*/  IMAD R20, R159.reuse, 0x2, R18 ;  /* 0x000000029f147824 */ /* 0x040fe400078e0212 */
[----:B------:R1:W5:Y:S02]  /*0d20*/  LDG.E.U16 R66, desc[UR30][R14.64] ;  /* 0x0000001e0e427981 */ /* 0x000364000c1e1500 */
[----:B------:R-:W-:-:S04]  /*0d30*/  IMAD R22, R159, 0x2, R20 ;  /* 0x000000029f167824 */ /* 0x000fc800078e0214 */
[----:B0-----:R-:W-:-:S04]  /*0d40*/  IMAD R8, R159, 0x2, R22 ;  /* 0x000000029f087824 */ /* 0x001fc800078e0216 */
[----:B-1----:R-:W-:Y:S01]  /*0d50*/  IMAD R14, R159, 0x2, R8 ;  /* 0x000000029f0e7824 */ /* 0x002fe200078e0208 */
[----:B------:R-:W-:-:S03]  /*0d60*/  LOP3.LUT R3, R0, 0x3f, RZ, 0xc0, !PT ;  /* 0x0000003f00037812 */ /* 0x000fc600078ec0ff */
[----:B------:R-:W-:Y:S02]  /*0d70*/  IMAD R10, R159, 0x2, R14 ;  /* 0x000000029f0a7824 */ /* 0x000fe400078e020e */
[----:B--2---:R-:W-:-:S03]  /*0d80*/  IMAD R6, R3, UR4, RZ ;  /* 0x0000000403067c24 */ /* 0x004fc6000f8e02ff */
[C---:B------:R-:W-:Y:S01]  /*0d90*/  LEA R24, R159.reuse, R10, 0x1 ;  /* 0x0000000a9f187211 */ /* 0x040fe200078e08ff */
[----:B------:R-:W-:Y:S02]  /*0da0*/  IMAD R158, R158, UR10, RZ ;  /* 0x0000000a9e9e7c24 */ /* 0x000fe4000f8e02ff */
[----:B------:R-:W-:Y:S02]  /*0db0*/  IMAD.SHL.U32 R7, R6, 0x2, RZ ;  /* 0x0000000206077824 */ /* 0x000fe400078e00ff */
[C---:B------:R-:W-:Y:S02]  /*0dc0*/  IMAD R26, R159.reuse, 0x2, R24 ;  /* 0x000000029f1a7824 */ /* 0x040fe400078e0218 */
[----:B------:R-:W-:Y:S02]  /*0dd0*/  IMAD.SHL.U32 R5, R158, 0x2, RZ ;  /* 0x000000029e057824 */ /* 0x000fe400078e00ff */
[----:B------:R-:W-:Y:S01]  /*0de0*/  IMAD R28, R159, 0x2, R26 ;  /* 0x000000029f1c7824 */ /* 0x000fe200078e021a */
[----:B------:R-:W-:Y:S01]  /*0df0*/  SHF.R.U32.HI R13, RZ, 0x5, R0 ;  /* 0x00000005ff0d7819 */ /* 0x000fe20000011600 */
[----:B------:R-:W-:Y:S01]  /*0e00*/  IMAD.HI R6, R6, 0x2, RZ ;  /* 0x0000000206067827 */ /* 0x000fe200078e02ff */
[----:B------:R-:W-:-:S03]  /*0e10*/  IADD3 R7, P0, P1, R7, R68, R5 ;  /* 0x0000004407077210 */ /* 0x000fc6000791e005 */
[----:B------:R-:W-:Y:S01]  /*0e20*/  IMAD.HI R158, R158, 0x2, RZ ;  /* 0x000000029e9e7827 */ /* 0x000fe200078e02ff */
[----:B------:R-:W-:-:S03]  /*0e30*/  SHF.R.S32.HI R59, RZ, 0x6, R0 ;  /* 0x00000006ff3b7819 */ /* 0x000fc60000011400 */
[----:B------:R-:W-:Y:S01]  /*0e40*/  IMAD R30, R159, 0x2, R28 ;  /* 0x000000029f1e7824 */ /* 0x000fe200078e021c */
[----:B------:R-:W-:Y:S01]  /*0e50*/  R2UR UR18, R13 ;  /* 0x000000000d1272ca */ /* 0x000fe200000e0000 */
[----:B------:R-:W-:Y:S01]  /*0e60*/  IMAD.SHL.U32 R32, R3, 0x2, RZ ;  /* 0x0000000203207824 */ /* 0x000fe200078e00ff */
[----:B------:R-:W-:Y:S01]  /*0e70*/  IADD3.X R13, PT, PT, R6, R69, R158, P0, P1 ;  /* 0x00000045060d7210 */ /* 0x000fe200007e249e */
[----:B------:R-:W-:Y:S01]  /*0e80*/  IMAD R6, R159, 0x2, R30 ;  /* 0x000000029f067824 */ /* 0x000fe200078e021e */
[----:B------:R-:W-:Y:S02]  /*0e90*/  SGXT R59, R59, 0x1 ;  /* 0x000000013b3b781a */ /* 0x000fe40000000200 */
[----:B------:R-:W-:Y:S02]  /*0ea0*/  LEA R188, P0, R12, R7, 0x1 ;  /* 0x000000070cbc7211 */ /* 0x000fe400078008ff */
[----:B------:R-:W-:Y:S02]  /*0eb0*/  LOP3.LUT R59, R32, 0x90, R59, 0x78, !PT ;  /* 0x00000090203b7812 */ /* 0x000fe400078e783b */
[----:B------:R-:W-:-:S02]  /*0ec0*/  LEA R32, R159, R6, 0x1 ;  /* 0x000000069f207211 */ /* 0x000fc400078e08ff */
[----:B------:R-:W-:Y:S02]  /*0ed0*/  LEA R186, P1, R16, R7, 0x1 ;  /* 0x0000000710ba7211 */ /* 0x000fe400078208ff */
[----:B------:R-:W-:Y:S01]  /*0ee0*/  LEA.HI.X.SX32 R189, R12, R13, 0x1, P0 ;  /* 0x0000000d0cbd7211 */ /* 0x000fe200000f0eff */
[C---:B------:R-:W-:Y:S01]  /*0ef0*/  IMAD R12, R159.reuse, 0x2, R32 ;  /* 0x000000029f0c7824 */ /* 0x040fe200078e0220 */
[----:B------:R-:W-:Y:S02]  /*0f00*/  LEA R184, P0, R18, R7, 0x1 ;  /* 0x0000000712b87211 */ /* 0x000fe400078008ff */
[----:B------:R-:W-:Y:S01]  /*0f10*/  LEA.HI.X.SX32 R187, R16, R13, 0x1, P1 ;  /* 0x0000000d10bb7211 */ /* 0x000fe200008f0eff */
[C---:B------:R-:W-:Y:S01]  /*0f20*/  IMAD R16, R159.reuse, 0x2, R12 ;  /* 0x000000029f107824 */ /* 0x040fe200078e020c */
[----:B------:R-:W-:Y:S02]  /*0f30*/  LEA R182, P2, R20, R7, 0x1 ;  /* 0x0000000714b67211 */ /* 0x000fe400078408ff */
[----:B------:R-:W-:Y:S01]  /*0f40*/  LEA.HI.X.SX32 R185, R18, R13, 0x1, P0 ;  /* 0x0000000d12b97211 */ /* 0x000fe200000f0eff */
[----:B------:R-:W-:Y:S01]  /*0f50*/  IMAD R18, R159, 0x2, R16 ;  /* 0x000000029f127824 */ /* 0x000fe200078e0210 */
[----:B------:R-:W-:-:S02]  /*0f60*/  LEA R174, P1, R8, R7, 0x1 ;  /* 0x0000000708ae7211 */ /* 0x000fc400078208ff */
[----:B------:R-:W-:Y:S02]  /*0f70*/  LEA.HI.X.SX32 R183, R20, R13, 0x1, P2 ;  /* 0x0000000d14b77211 */ /* 0x000fe400010f0eff */
[-C--:B------:R-:W-:Y:S02]  /*0f80*/  LEA R180, P0, R22, R7.reuse, 0x1 ;  /* 0x0000000716b47211 */ /* 0x080fe400078008ff */
[----:B------:R-:W-:Y:S02]  /*0f90*/  LEA R172, P2, R14, R7, 0x1 ;  /* 0x000000070eac7211 */ /* 0x000fe400078408ff */
[-C--:B------:R-:W-:Y:S01]  /*0fa0*/  LEA.HI.X.SX32 R175, R8, R13.reuse, 0x1, P1 ;  /* 0x0000000d08af7211 */ /* 0x080fe200008f0eff */
[C---:B------:R-:W-:Y:S01]  /*0fb0*/  IMAD R8, R159.reuse, 0x2, R18 ;  /* 0x000000029f087824 */ /* 0x040fe200078e0212 */
[-C--:B------:R-:W-:Y:S02]  /*0fc0*/  LEA.HI.X.SX32 R181, R22, R13.reuse, 0x1, P0 ;  /* 0x0000000d16b57211 */ /* 0x080fe400000f0eff */
[----:B------:R-:W-:Y:S01]  /*0fd0*/  LEA.HI.X.SX32 R173, R14, R13, 0x1, P2 ;  /* 0x0000000d0ead7211 */ /* 0x000fe200010f0eff */
[----:B------:R-:W-:Y:S01]  /*0fe0*/  IMAD R14, R159, 0x2, R8 ;  /* 0x000000029f0e7824 */ /* 0x000fe200078e0208 */
[----:B------:R-:W-:-:S02]  /*0ff0*/  LEA R170, P0, R10, R7, 0x1 ;  /* 0x000000070aaa7211 */ /* 0x000fc400078008ff */
[----:B------:R-:W-:Y:S02]  /*1000*/  LEA R166, P2, R26, R7, 0x1 ;  /* 0x000000071aa67211 */ /* 0x000fe400078408ff */
[----:B------:R-:W-:Y:S01]  /*1010*/  LEA.HI.X.SX32 R171, R10, R13, 0x1, P0 ;  /* 0x0000000d0aab7211 */ /* 0x000fe200000f0eff */
[C---:B------:R-:W-:Y:S01]  /*1020*/  IMAD R10, R159.reuse, 0x2, R14 ;  /* 0x000000029f0a7824 */ /* 0x040fe200078e020e */
[----:B------:R-:W-:Y:S02]  /*1030*/  LEA R168, P1, R24, R7, 0x1 ;  /* 0x0000000718a87211 */ /* 0x000fe400078208ff */
[----:B------:R-:W-:Y:S01]  /*1040*/  LEA.HI.X.SX32 R167, R26, R13, 0x1, P2 ;  /* 0x0000000d1aa77211 */ /* 0x000fe200010f0eff */
[----:B------:R-:W-:Y:S01]  /*1050*/  IMAD R20, R159, 0x2, R10 ;  /* 0x000000029f147824 */ /* 0x000fe200078e020a */
[----:B------:R-:W-:Y:S02]  /*1060*/  LEA R160, P2, R6, R7, 0x1 ;  /* 0x0000000706a07211 */ /* 0x000fe400078408ff */
[----:B------:R-:W-:-:S02]  /*1070*/  LEA.HI.X.SX32 R169, R24, R13, 0x1, P1 ;  /* 0x0000000d18a97211 */ /* 0x000fc400008f0eff */
[----:B------:R-:W-:Y:S02]  /*1080*/  LEA R162, P1, R30, R7, 0x1 ;  /* 0x000000071ea27211 */ /* 0x000fe400078208ff */
[-C--:B------:R-:W-:Y:S02]  /*1090*/  LEA.HI.X.SX32 R161, R6, R13.reuse, 0x1, P2 ;  /* 0x0000000d06a17211 */ /* 0x080fe400010f0eff */
[C---:B------:R-:W-:Y:S02]  /*10a0*/  LEA R6, R159.reuse, R20, 0x1 ;  /* 0x000000149f067211 */ /* 0x040fe400078e08ff */
[----:B------:R-:W-:Y:S02]  /*10b0*/  LEA.HI.X.SX32 R163, R30, R13, 0x1, P1 ;  /* 0x0000000d1ea37211 */ /* 0x000fe400008f0eff */
[-C--:B------:R-:W-:Y:S01]  /*10c0*/  LEA R154, P1, R12, R7.reuse, 0x1 ;  /* 0x000000070c9a7211 */ /* 0x080fe200078208ff */
[----:B------:R-:W-:Y:S01]  /*10d0*/  IMAD R22, R159, 0x2, R6 ;  /* 0x000000029f167824 */ /* 0x000fe200078e0206 */
[----:B------:R-:W-:-:S02]  /*10e0*/  LEA R152, P2, R16, R7, 0x1 ;  /* 0x0000000710987211 */ /* 0x000fc400078408ff */
[----:B------:R-:W-:Y:S01]  /*10f0*/  LEA.HI.X.SX32 R155, R12, R13, 0x1, P1 ;  /* 0x0000000d0c9b7211 */ /* 0x000fe200008f0eff */
[C---:B------:R-:W-:Y:S01]  /*1100*/  IMAD R12, R159.reuse, 0x2, R22 ;  /* 0x000000029f0c7824 */ /* 0x040fe200078e0216 */
[----:B------:R-:W-:Y:S02]  /*1110*/  LEA R164, P0, R28, R7, 0x1 ;  /* 0x000000071ca47211 */ /* 0x000fe400078008ff */
[----:B------:R-:W-:Y:S01]  /*1120*/  LEA.HI.X.SX32 R153, R16, R13, 0x1, P2 ;  /* 0x0000000d10997211 */ /* 0x000fe200010f0eff */
[----:B------:R-:W-:Y:S01]  /*1130*/  IMAD R16, R159, 0x2, R12 ;  /* 0x000000029f107824 */ /* 0x000fe200078e020c */
[----:B------:R-:W-:Y:S02]  /*1140*/  LEA R148, P1, R8, R7, 0x1 ;  /* 0x0000000708947211 */ /* 0x000fe400078208ff */
[----:B------:R-:W-:Y:S02]  /*1150*/  LEA.HI.X.SX32 R165, R28, R13, 0x1, P0 ;  /* 0x0000000d1ca57211 */ /* 0x000fe400000f0eff */
[----:B------:R-:W-:-:S02]  /*1160*/  LEA R156, P0, R32, R7, 0x1 ;  /* 0x00000007209c7211 */ /* 0x000fc400078008ff */
[----:B------:R-:W-:Y:S02]  /*1170*/  LEA R146, P2, R14, R7, 0x1 ;  /* 0x000000070e927211 */ /* 0x000fe400078408ff */
[-C--:B------:R-:W-:Y:S01]  /*1180*/  LEA.HI.X.SX32 R149, R8, R13.reuse, 0x1, P1 ;  /* 0x0000000d08957211 */ /* 0x080fe200008f0eff */
[C---:B------:R-:W-:Y:S01]  /*1190*/  IMAD R8, R159.reuse, 0x2, R16 ;  /* 0x000000029f087824 */ /* 0x040fe200078e0210 */
[----:B------:R-:W-:Y:S02]  /*11a0*/  LEA.HI.X.SX32 R157, R32, R13, 0x1, P0 ;  /* 0x0000000d209d7211 */ /* 0x000fe400000f0eff */
        /* <DEDUP_REMOVED lines=14> */
[----:B------:R-:W-:Y:S02]  /*1290*/  LEA.HI.X.SX32 R137, R12, R13, 0x1, P1 ;  /* 0x0000000d0c897211 */ /* 0x000fe400008f0eff */
[C---:B------:R-:W-:Y:S02]  /*12a0*/  LEA R12, R159.reuse, R10, 0x1 ;  /* 0x0000000a9f0c7211 */ /* 0x040fe400078e08ff */
[----:B------:R-:W-:Y:S02]  /*12b0*/  LEA R138, P0, R22, R7, 0x1 ;  /* 0x00000007168a7211 */ /* 0x000fe400078008ff */
[-C--:B------:R-:W-:Y:S01]  /*12c0*/  LEA.HI.X.SX32 R135, R16, R13.reuse, 0x1, P2 ;  /* 0x0000000d10877211 */ /* 0x080fe200010f0eff */
[----:B------:R-:W-:Y:S01]  /*12d0*/  IMAD R16, R159, 0x2, R12 ;  /* 0x000000029f107824 */ /* 0x000fe200078e020c */
[----:B------:R-:W-:-:S02]  /*12e0*/  LEA.HI.X.SX32 R139, R22, R13, 0x1, P0 ;  /* 0x0000000d168b7211 */ /* 0x000fc400000f0eff */
[----:B----4-:R-:W-:Y:S01]  /*12f0*/  R2UR UR13, R45 ;  /* 0x000000002d0d72ca */ /* 0x010fe200000e0000 */
[----:B------:R-:W-:Y:S01]  /*1300*/  IMAD R5, R159, 0x2, R16 ;  /* 0x000000029f057824 */ /* 0x000fe200078e0210 */
[-C--:B------:R-:W-:Y:S02]  /*1310*/  LEA R132, P0, R8, R7.reuse, 0x1 ;  /* 0x0000000708847211 */ /* 0x080fe400078008ff */
[-C--:B------:R-:W-:Y:S02]  /*1320*/  LEA R130, P1, R14, R7.reuse, 0x1 ;  /* 0x000000070e827211 */ /* 0x080fe400078208ff */
[----:B------:R-:W-:Y:S02]  /*1330*/  LEA R128, P2, R6, R7, 0x1 ;  /* 0x0000000706807211 */ /* 0x000fe400078408ff */
[-C--:B------:R-:W-:Y:S02]  /*1340*/  LEA.HI.X.SX32 R133, R8, R13.reuse, 0x1, P0 ;  /* 0x0000000d08857211 */ /* 0x080fe400000f0eff */
[----:B------:R-:W-:-:S02]  /*1350*/  LEA.HI.X.SX32 R131, R14, R13, 0x1, P1 ;  /* 0x0000000d0e837211 */ /* 0x000fc400008f0eff */
[----:B------:R-:W-:Y:S02]  /*1360*/  LEA.HI.X.SX32 R129, R6, R13, 0x1, P2 ;  /* 0x0000000d06817211 */ /* 0x000fe400010f0eff */
[-C--:B------:R-:W-:Y:S02]  /*1370*/  LEA R126, P0, R10, R7.reuse, 0x1 ;  /* 0x000000070a7e7211 */ /* 0x080fe400078008ff */
[-C--:B------:R-:W-:Y:S02]  /*1380*/  LEA R124, P1, R12, R7.reuse, 0x1 ;  /* 0x000000070c7c7211 */ /* 0x080fe400078208ff */
[-C--:B------:R-:W-:Y:S02]  /*1390*/  LEA R122, P2, R16, R7.reuse, 0x1 ;  /* 0x00000007107a7211 */ /* 0x080fe400078408ff */
[----:B------:R-:W-:Y:S02]  /*13a0*/  LEA R120, P3, R5, R7, 0x1 ;  /* 0x0000000705787211 */ /* 0x000fe400078608ff */
[----:B------:R-:W-:-:S02]  /*13b0*/  LEA.HI.X.SX32 R127, R10, R13, 0x1, P0 ;  /* 0x0000000d0a7f7211 */ /* 0x000fc400000f0eff */
[-C--:B------:R-:W-:Y:S02]  /*13c0*/  LEA.HI.X.SX32 R125, R12, R13.reuse, 0x1, P1 ;  /* 0x0000000d0c7d7211 */ /* 0x080fe400008f0eff */
[-C--:B------:R-:W-:Y:S02]  /*13d0*/  LEA.HI.X.SX32 R123, R16, R13.reuse, 0x1, P2 ;  /* 0x0000000d107b7211 */ /* 0x080fe400010f0eff */
[----:B------:R-:W-:Y:S01]  /*13e0*/  LEA.HI.X.SX32 R121, R5, R13, 0x1, P3 ;  /* 0x0000000d05797211 */ /* 0x000fe200018f0eff */
[----:B------:R-:W-:Y:S06]  /*13f0*/  BRA.U UP1, `(.L_x_5) ;  /* 0x0000000101187547 */ /* 0x000fec000b800000 */
[----:B------:R-:W-:Y:S01]  /*1400*/  ELECT P0, URZ, PT ;  /* 0x0000000000ff782f */ /* 0x000fe20003800000 */
[----:B------:R-:W-:Y:S01]  /*1410*/  IMAD.MOV.U32 R5, RZ, RZ, 0x1 ;  /* 0x00000001ff057424 */ /* 0x000fe200078e00ff */
[----:B------:R-:W-:Y:S01]  /*1420*/  UMOV UR4, 0x40 ;  /* 0x0000004000047882 */ /* 0x000fe20000000000 */
[----:B------:R-:W-:Y:S01]  /*1430*/  UVIRTCOUNT.DEALLOC.SMPOOL 0x80 ;  /* 0x000000800000784c */ /* 0x000fe20000000000 */
[----:B------:R-:W-:-:S09]  /*1440*/  ULEA UR4, UR6, UR4, 0x18 ;  /* 0x0000000406047291 */ /* 0x000fd2000f8ec0ff */
[----:B------:R0:W-:Y:S03]  /*1450*/  @P0 STS.U8 [UR4], R5 ;  /* 0x00000005ff000988 */ /* 0x0001e60008000004 */
.L_x_5:
[----:B------:R-:W-:Y:S01]  /*1460*/  USHF.L.U32 UR4, UR18, 0x15, URZ ;  /* 0x0000001512047899 */ /* 0x000fe200080006ff */
[C---:B------:R-:W-:Y:S01]  /*1470*/  LOP3.LUT R58, R59.reuse, 0x20, RZ, 0x3c, !PT ;  /* 0x000000203b3a7812 */ /* 0x040fe200078e3cff */
[----:B-----5:R1:W-:Y:S01]  /*1480*/  STS.U16 [R59+UR11+0x1800], R56 ;  /* 0x001800383b007988 */ /* 0x0203e2000800040b */
[C---:B------:R-:W-:Y:S01]  /*1490*/  LOP3.LUT R57, R59.reuse, 0x40, RZ, 0x3c, !PT ;  /* 0x000000403b397812 */ /* 0x040fe200078e3cff */
[----:B------:R-:W-:Y:S01]  /*14a0*/  ULOP3.LUT UR4, UR4, 0x600000, URZ, 0xc0, !UPT ;  /* 0x0060000004047892 */ /* 0x000fe2000f8ec0ff */
[----:B------:R-:W-:Y:S01]  /*14b0*/  LOP3.LUT P6, RZ, R0, 0x7f, RZ, 0xc0, !PT ;  /* 0x0000007f00ff7812 */ /* 0x000fe200078cc0ff */
[----:B------:R-:W-:Y:S01]  /*14c0*/  STS.U16 [R59+UR11], R34 ;  /* 0x000000223b007988 */ /* 0x000fe2000800040b */
[----:B------:R-:W-:Y:S01]  /*14d0*/  UMOV UR8, 0x1 ;  /* 0x0000000100087882 */ /* 0x000fe20000000000 */
[----:B------:R-:W-:Y:S01]  /*14e0*/  UIADD3 UR15, UPT, UPT, UR13, UR4, URZ ;  /* 0x000000040d0f7290 */ /* 0x000fe2000fffe0ff */
[----:B------:R-:W-:Y:S01]  /*14f0*/  PRMT R8, RZ, 0x7610, R8 ;  /* 0x00007610ff087816 */ /* 0x000fe20000000008 */
[----:B------:R2:W-:Y:S01]  /*1500*/  STS.U16 [R59+UR11+0x400], R38 ;  /* 0x000400263b007988 */ /* 0x0005e2000800040b */
[----:B------:R-:W-:Y:S01]  /*1510*/  UIADD3 UR14, UPT, UPT, UR11, 0x8000, URZ ;  /* 0x000080000b0e7890 */ /* 0x000fe2000fffe0ff */
[----:B-1----:R-:W-:Y:S01]  /*1520*/  LOP3.LUT R56, R59, 0x60, RZ, 0x3c, !PT ;  /* 0x000000603b387812 */ /* 0x002fe200078e3cff */
[----:B------:R-:W-:Y:S01]  /*1530*/  UIADD3 UR36, UPT, UPT, UR12, 0x40, URZ ;  /* 0x000000400c247890 */ /* 0x000fe2000fffe0ff */
[----:B------:R-:W-:Y:S01]  /*1540*/  STS.U16 [R59+UR11+0x800], R42 ;  /* 0x0008002a3b007988 */ /* 0x000fe2000800040b */
[----:B------:R-:W-:Y:S01]  /*1550*/  PRMT R10, RZ, 0x7610, R10 ;  /* 0x00007610ff0a7816 */ /* 0x000fe2000000000a */
[----:B------:R-:W1:Y:S01]  /*1560*/  LDCU.64 UR6, c[0x0][0x3d0] ;  /* 0x00007a00ff0677ac */ /* 0x000e620008000a00 */
[----:B------:R-:W-:Y:S01]  /*1570*/  PRMT R16, RZ, 0x7610, R16 ;  /* 0x00007610ff107816 */ /* 0x000fe20000000010 */
[----:B------:R-:W-:Y:S01]  /*1580*/  STS.U16 [R59+UR11+0xc00], R46 ;  /* 0x000c002e3b007988 */ /* 0x000fe2000800040b */
[----:B------:R-:W-:Y:S01]  /*1590*/  ISETP.LT.AND P0, PT, RZ, UR36, PT ;  /* 0x00000024ff007c0c */ /* 0x000fe2000bf01270 */
[----:B------:R-:W-:Y:S01]  /*15a0*/  VOTEU.ALL UP2, P6 ;  /* 0x0000000000ff7886 */ /* 0x000fe20003040000 */
[----:B------:R-:W-:Y:S01]  /*15b0*/  VOTEU.ALL UP0, P6 ;  /* 0x0000000000ff7886 */ /* 0x000fe20003000000 */
[----:B------:R-:W-:Y:S01]  /*15c0*/  STS.U16 [R59+UR11+0x1000], R50 ;  /* 0x001000323b007988 */ /* 0x000fe2000800040b */
[----:B------:R-:W-:Y:S01]  /*15d0*/  PRMT R20, RZ, 0x7610, R20 ;  /* 0x00007610ff147816 */ /* 0x000fe20000000014 */
[----:B------:R-:W3:Y:S01]  /*15e0*/  LDC R88, c[0x0][0x3d8] ;  /* 0x0000f600ff587b82 */ /* 0x000ee20000000800 */
[----:B------:R-:W-:-:S04]  /*15f0*/  @!UP2 UIADD3 UR4, UPT, UPT, -UR8, 0x100000, URZ ;  /* 0x001000000804a890 */ /* 0x000fc8000fffe1ff */
[----:B------:R-:W-:Y:S02]  /*1600*/  @!UP2 USHF.L.U32 UR5, UR4, 0xb, URZ ;  /* 0x0000000b0405a899 */ /* 0x000fe400080006ff */
[----:B------:R-:W-:Y:S01]  /*1610*/  @!UP2 USHF.L.U32 UR4, UR4, 0x1, URZ ;  /* 0x000000010404a899 */ /* 0x000fe200080006ff */
[----:B------:R-:W-:Y:S01]  /*1620*/  STS.U16 [R59+UR11+0x1400], R54 ;  /* 0x001400363b007988 */ /* 0x000fe2000800040b */
[----:B------:R-:W-:Y:S01]  /*1630*/  PRMT R24, RZ, 0x7610, R24 ;  /* 0x00007610ff187816 */ /* 0x000fe20000000018 */
[----:B------:R-:W4:Y:S01]  /*1640*/  LDCU UR19, c[0x0][0x3a8] ;  /* 0x00007500ff1377ac */ /* 0x000f220008000800 */
[----:B------:R-:W-:Y:S01]  /*1650*/  PRMT R28, RZ, 0x7610, R28 ;  /* 0x00007610ff1c7816 */ /* 0x000fe2000000001c */
[----:B------:R-:W-:Y:S01]  /*1660*/  STS.U16 [R59+UR11+0x1c00], R64 ;  /* 0x001c00403b007988 */ /* 0x000fe2000800040b */
[----:B------:R-:W-:Y:S02]  /*1670*/  PRMT R32, RZ, 0x7610, R32 ;  /* 0x00007610ff207816 */ /* 0x000fe40000000020 */
[----:B--2---:R-:W-:Y:S01]  /*1680*/  PRMT R38, RZ, 0x7610, R38 ;  /* 0x00007610ff267816 */ /* 0x004fe20000000026 */
[----:B------:R2:W-:Y:S01]  /*1690*/  STS.U16 [R58+UR11+0x100], R19 ;  /* 0x000100133a007988 */ /* 0x0005e2000800040b */
[----:B------:R-:W-:-:S02]  /*16a0*/  PRMT R13, RZ, 0x7610, R13 ;  /* 0x00007610ff0d7816 */ /* 0x000fc4000000000d */
[----:B------:R-:W-:Y:S01]  /*16b0*/  PRMT R12, RZ, 0x7610, R12 ;  /* 0x00007610ff0c7816 */ /* 0x000fe2000000000c */
[----:B------:R0:W-:Y:S01]  /*16c0*/  STS.U16 [R58+UR11+0x500], R23 ;  /* 0x000500173a007988 */ /* 0x0001e2000800040b */
[----:B------:R-:W-:Y:S02]  /*16d0*/  PRMT R14, RZ, 0x7610, R14 ;  /* 0x00007610ff0e7816 */ /* 0x000fe4000000000e */
[----:B------:R-:W-:Y:S01]  /*16e0*/  PRMT R18, RZ, 0x7610, R18 ;  /* 0x00007610ff127816 */ /* 0x000fe20000000012 */
[----:B------:R0:W-:Y:S01]  /*16f0*/  STS.U16 [R58+UR11+0x900], R27 ;  /* 0x0009001b3a007988 */ /* 0x0001e2000800040b */
[----:B------:R-:W-:Y:S02]  /*1700*/  PRMT R22, RZ, 0x7610, R22 ;  /* 0x00007610ff167816 */ /* 0x000fe40000000016 */
[----:B------:R-:W-:Y:S01]  /*1710*/  PRMT R26, RZ, 0x7610, R26 ;  /* 0x00007610ff1a7816 */ /* 0x000fe2000000001a */
[----:B------:R1:W-:Y:S01]  /*1720*/  STS.U16 [R58+UR11+0xd00], R31 ;  /* 0x000d001f3a007988 */ /* 0x0003e2000800040b */
[----:B------:R-:W-:-:S02]  /*1730*/  PRMT R30, RZ, 0x7610, R30 ;  /* 0x00007610ff1e7816 */ /* 0x000fc4000000001e */
[----:B------:R-:W-:Y:S01]  /*1740*/  PRMT R34, RZ, 0x7610, R34 ;  /* 0x00007610ff227816 */ /* 0x000fe20000000022 */
[----:B------:R4:W-:Y:S01]  /*1750*/  STS.U16 [R58+UR11+0x1100], R35 ;  /* 0x001100233a007988 */ /* 0x0009e2000800040b */
[----:B------:R-:W-:Y:S02]  /*1760*/  PRMT R15, RZ, 0x7610, R15 ;  /* 0x00007610ff0f7816 */ /* 0x000fe4000000000f */
[----:B--2---:R-:W-:Y:S01]  /*1770*/  PRMT R19, RZ, 0x7610, R19 ;  /* 0x00007610ff137816 */ /* 0x004fe20000000013 */
[----:B------:R2:W-:Y:S01]  /*1780*/  STS.U16 [R58+UR11+0x1500], R39 ;  /* 0x001500273a007988 */ /* 0x0005e2000800040b */
[----:B0-----:R-:W-:Y:S02]  /*1790*/  PRMT R23, RZ, 0x7610, R23 ;  /* 0x00007610ff177816 */ /* 0x001fe40000000017 */
[----:B------:R-:W-:Y:S01]  /*17a0*/  PRMT R27, RZ, 0x7610, R27 ;  /* 0x00007610ff1b7816 */ /* 0x000fe2000000001b */
[----:B------:R-:W-:Y:S01]  /*17b0*/  STS.U16 [R58+UR11+0x1900], R43 ;  /* 0x0019002b3a007988 */ /* 0x000fe2000800040b */
[----:B-1----:R-:W-:-:S02]  /*17c0*/  PRMT R31, RZ, 0x7610, R31 ;  /* 0x00007610ff1f7816 */ /* 0x002fc4000000001f */
[----:B----4-:R-:W-:Y:S01]  /*17d0*/  PRMT R35, RZ, 0x7610, R35 ;  /* 0x00007610ff237816 */ /* 0x010fe20000000023 */
[----:B------:R0:W-:Y:S01]  /*17e0*/  STS.U16 [R58+UR11+0x1d00], R9 ;  /* 0x001d00093a007988 */ /* 0x0001e2000800040b */
[----:B--2---:R-:W-:-:S03]  /*17f0*/  PRMT R39, RZ, 0x7610, R39 ;  /* 0x00007610ff277816 */ /* 0x004fc60000000027 */
[----:B------:R-:W-:Y:S04]  /*1800*/  STS.U16 [R57+UR11+0x200], R36 ;  /* 0x0002002439007988 */ /* 0x000fe8000800040b */
[----:B------:R1:W-:Y:S01]  /*1810*/  STS.U16 [R57+UR11+0x600], R40 ;  /* 0x0006002839007988 */ /* 0x0003e2000800040b */
[----:B0-----:R-:W-:-:S03]  /*1820*/  PRMT R9, RZ, 0x7610, R9 ;  /* 0x00007610ff097816 */ /* 0x001fc60000000009 */
[----:B------:R-:W-:Y:S04]  /*1830*/  STS.U16 [R57+UR11+0xa00], R44 ;  /* 0x000a002c39007988 */ /* 0x000fe8000800040b */
[----:B------:R-:W-:Y:S01]  /*1840*/  STS.U16 [R57+UR11+0xe00], R48 ;  /* 0x000e003039007988 */ /* 0x000fe2000800040b */
[----:B-1----:R-:W-:-:S03]  /*1850*/  PRMT R40, RZ, 0x7610, R40 ;  /* 0x00007610ff287816 */ /* 0x002fc60000000028 */
[----:B------:R0:W-:Y:S04]  /*1860*/  STS.U16 [R57+UR11+0x1200], R52 ;  /* 0x0012003439007988 */ /* 0x0001e8000800040b */
[----:B------:R-:W-:Y:S04]  /*1870*/  STS.U16 [R57+UR11+0x1600], R60 ;  /* 0x0016003c39007988 */ /* 0x000fe8000800040b */
[----:B------:R-:W-:Y:S01]  /*1880*/  STS.U16 [R57+UR11+0x1a00], R62 ;  /* 0x001a003e39007988 */ /* 0x000fe2000800040b */
[----:B0-----:R-:W0:Y:S03]  /*1890*/  LDC.64 R52, c[0x0][0x390] ;  /* 0x0000e400ff347b82 */ /* 0x001e260000000a00 */
[----:B------:R-:W-:Y:S04]  /*18a0*/  STS.U16 [R57+UR11+0x1e00], R66 ;  /* 0x001e004239007988 */ /* 0x000fe8000800040b */
[----:B------:R1:W-:Y:S04]  /*18b0*/  STS.U16 [R56+UR11+0x300], R21 ;  /* 0x0003001538007988 */ /* 0x0003e8000800040b */
[----:B------:R2:W-:Y:S04]  /*18c0*/  STS.U16 [R56+UR11+0x700], R25 ;  /* 0x0007001938007988 */ /* 0x0005e8000800040b */
[----:B------:R4:W-:Y:S01]  /*18d0*/  STS.U16 [R56+UR11+0xb00], R29 ;  /* 0x000b001d38007988 */ /* 0x0009e2000800040b */
[----:B-1----:R-:W-:-:S03]  /*18e0*/  PRMT R21, RZ, 0x7610, R21 ;  /* 0x00007610ff157816 */ /* 0x002fc60000000015 */
[----:B------:R1:W-:Y:S01]  /*18f0*/  STS.U16 [R56+UR11+0xf00], R33 ;  /* 0x000f002138007988 */ /* 0x0003e2000800040b */
[----:B--2---:R-:W-:-:S03]  /*1900*/  PRMT R25, RZ, 0x7610, R25 ;  /* 0x00007610ff197816 */ /* 0x004fc60000000019 */
[----:B------:R-:W-:Y:S01]  /*1910*/  STS.U16 [R56+UR11+0x1300], R37 ;  /* 0x0013002538007988 */ /* 0x000fe2000800040b */
[----:B----4-:R-:W-:-:S03]  /*1920*/  PRMT R29, RZ, 0x7610, R29 ;  /* 0x00007610ff1d7816 */ /* 0x010fc6000000001d */
[----:B------:R2:W-:Y:S01]  /*1930*/  STS.U16 [R56+UR11+0x1700], R41 ;  /* 0x0017002938007988 */ /* 0x0005e2000800040b */
[----:B-1----:R-:W-:-:S03]  /*1940*/  PRMT R33, RZ, 0x7610, R33 ;  /* 0x00007610ff217816 */ /* 0x002fc60000000021 */
[----:B------:R1:W-:Y:S04]  /*1950*/  STS.U16 [R56+UR11+0x1b00], R17 ;  /* 0x001b001138007988 */ /* 0x0003e8000800040b */
[----:B------:R4:W-:Y:S01]  /*1960*/  STS.U16 [R56+UR11+0x1f00], R11 ;  /* 0x001f000b38007988 */ /* 0x0009e2000800040b */
[----:B--2---:R-:W-:Y:S01]  /*1970*/  PRMT R41, RZ, 0x7610, R41 ;  /* 0x00007610ff297816 */ /* 0x004fe20000000029 */
[----:B------:R-:W-:Y:S01]  /*1980*/  STTM.16dp32bit_t0_t15.x32 tmem[UR15], RZ ;  /* 0x000000ff000079ed */ /* 0x000fe20008a8000f */
[----:B------:R-:W-:Y:S01]  /*1990*/  STTM.16dp32bit_t16_t31.x32 tmem[UR15+0x20], RZ ;  /* 0x000020ff000079ed */ /* 0x000fe20008aa000f */
[----:B------:R-:W2:Y:S02]  /*19a0*/  FENCE.VIEW.ASYNC.T ;  /* 0x00000000000073c6 */ /* 0x000ea40000000200 */
[----:B--2---:R-:W-:Y:S01]  /*19b0*/  BAR.SYNC.DEFER_BLOCKING 0x0 ;  /* 0x0000000000007b1d */ /* 0x004fe20000010000 */
[----:B-1----:R-:W-:-:S02]  /*19c0*/  PRMT R17, RZ, 0x7610, R17 ;  /* 0x00007610ff117816 */ /* 0x002fc40000000011 */
[----:B----4-:R-:W-:-:S03]  /*19d0*/  PRMT R11, RZ, 0x7610, R11 ;  /* 0x00007610ff0b7816 */ /* 0x010fc6000000000b */
[----:B------:R-:W1:Y:S02]  /*19e0*/  FENCE.VIEW.ASYNC.S ;  /* 0x00000000000073c6 */ /* 0x000e640000000000 */
[----:B-1----:R1:W2:Y:S02]  /*19f0*/  @!UP0 SYNCS.EXCH.64 URZ, [UR14], UR4 ;  /* 0x000000040eff85b2 */ /* 0x0022a40008000100 */
[----:B--2---:R-:W-:Y:S06]  /*1a00*/  BAR.SYNC.DEFER_BLOCKING 0x0 ;  /* 0x0000000000007b1d */ /* 0x004fec0000010000 */
[----:B------:R-:W2:Y:S04]  /*1a10*/  @P0 LDG.E.U16 R8, desc[UR30][R188.64] ;  /* 0x0000001ebc080981 */ /* 0x000ea8000c1e1500 */
[----:B------:R-:W4:Y:S04]  /*1a20*/  @P0 LDG.E.U16 R10, desc[UR30][R180.64] ;  /* 0x0000001eb40a0981 */ /* 0x000f28000c1e1500 */
        /* <DEDUP_REMOVED lines=29> */
[----:B------:R-:W4:Y:S01]  /*1c00*/  @P0 LDG.E.U16 R35, desc[UR30][R128.64] ;  /* 0x0000001e80230981 */ /* 0x000f22000c1e1500 */
[----:B------:R-:W-:Y:S01]  /*1c10*/  UIMAD UR6, UR10, UR6, URZ ;  /* 0x000000060a0672a4 */ /* 0x000fe2000f8e02ff */
[----:B------:R-:W-:Y:S01]  /*1c20*/  IMAD R6, R3, UR7, RZ ;  /* 0x0000000703067c24 */ /* 0x000fe2000f8e02ff */
[----:B------:R-:W-:-:S02]  /*1c30*/  LOP3.LUT R37, R0, 0xf, RZ, 0xc0, !PT ;  /* 0x0000000f00257812 */ /* 0x000fc400078ec0ff */
[C---:B------:R-:W-:Y:S02]  /*1c40*/  LOP3.LUT R36, R0.reuse, 0x60, RZ, 0xc0, !PT ;  /* 0x0000006000247812 */ /* 0x040fe400078ec0ff */
[----:B------:R-:W-:Y:S01]  /*1c50*/  LOP3.LUT R3, R0, 0x10, RZ, 0xc0, !PT ;  /* 0x0000001000037812 */ /* 0x000fe200078ec0ff */
[----:B-1----:R-:W-:Y:S01]  /*1c60*/  USHF.L.U32 UR4, UR6, 0x1, URZ ;  /* 0x0000000106047899 */ /* 0x002fe200080006ff */
[----:B------:R-:W-:Y:S01]  /*1c70*/  IMAD.SHL.U32 R5, R6, 0x2, RZ ;  /* 0x0000000206057824 */ /* 0x000fe200078e00ff */
[----:B------:R-:W-:Y:S02]  /*1c80*/  LEA.HI R54, R36, R37, RZ, 0x1f ;  /* 0x0000002524367211 */ /* 0x000fe400078ff8ff */
[----:B------:R-:W-:Y:S02]  /*1c90*/  IMAD.SHL.U32 R55, R3, 0x2, RZ ;  /* 0x0000000203377824 */ /* 0x000fe400078e00ff */
[----:B0-----:R-:W-:Y:S01]  /*1ca0*/  IADD3 R52, P1, P3, R5, UR4, R52 ;  /* 0x0000000405347c10 */ /* 0x001fe2000fb3e034 */
[----:B------:R-:W-:-:S02]  /*1cb0*/  VIADD R54, R54, UR12 ;  /* 0x0000000c36367c36 */ /* 0x000fc40008000000 */
[----:B------:R-:W-:Y:S01]  /*1cc0*/  VIADD R5, R55, 0x2 ;  /* 0x0000000237057836 */ /* 0x000fe20000000000 */
[----:B------:R-:W-:Y:S01]  /*1cd0*/  UIMAD.WIDE UR4, UR6, 0x2, URZ ;  /* 0x00000002060478a5 */ /* 0x000fe2000f8e02ff */
[----:B---3--:R-:W-:Y:S01]  /*1ce0*/  IMAD R4, R4, R88, RZ ;  /* 0x0000005804047224 */ /* 0x008fe200078e02ff */
[----:B------:R-:W-:-:S04]  /*1cf0*/  @!UP2 UIADD3 UR16, UPT, UPT, -UR8, 0x100000, URZ ;  /* 0x001000000810a890 */ /* 0x000fc8000fffe1ff */
[----:B------:R-:W-:Y:S02]  /*1d00*/  @!UP2 USHF.L.U32 UR17, UR16, 0xb, URZ ;  /* 0x0000000b1011a899 */ /* 0x000fe400080006ff */
[----:B------:R-:W-:Y:S01]  /*1d10*/  @!UP2 USHF.L.U32 UR16, UR16, 0x1, URZ ;  /* 0x000000011010a899 */ /* 0x000fe200080006ff */
[----:B------:R-:W-:Y:S01]  /*1d20*/  IMAD.HI R6, R6, 0x2, RZ ;  /* 0x0000000206067827 */ /* 0x000fe200078e02ff */
[----:B------:R-:W-:-:S03]  /*1d30*/  ISETP.GE.AND P5, PT, R54, R5, PT ;  /* 0x000000053600720c */ /* 0x000fc60003fa6270 */
[----:B------:R-:W-:Y:S01]  /*1d40*/  IMAD R5, R88, 0x2, R4 ;  /* 0x0000000258057824 */ /* 0x000fe200078e0204 */
[----:B------:R-:W-:Y:S02]  /*1d50*/  IADD3 R7, PT, PT, R55, 0x3, RZ ;  /* 0x0000000337077810 */ /* 0x000fe40007ffe0ff */
[----:B------:R-:W-:Y:S01]  /*1d60*/  IADD3.X R90, PT, PT, R6, UR5, R53, P1, P3 ;  /* 0x00000005065a7c10 */ /* 0x000fe20008fe6435 */
[----:B------:R-:W-:Y:S01]  /*1d70*/  IMAD R6, R88, 0x2, R5 ;  /* 0x0000000258067824 */ /* 0x000fe200078e0205 */
[----:B------:R-:W-:Y:S01]  /*1d80*/  VOTEU.ALL UP0, P6 ;  /* 0x0000000000ff7886 */ /* 0x000fe20003000000 */
[----:B------:R-:W-:Y:S02]  /*1d90*/  ISETP.GE.AND P2, PT, R54, R7, PT ;  /* 0x000000073600720c */ /* 0x000fe40003f46270 */
[----:B------:R-:W-:Y:S02]  /*1da0*/  IMAD R7, R88, 0x2, R6 ;  /* 0x0000000258077824 */ /* 0x000fe400078e0206 */
[----:B------:R0:W1:Y:S01]  /*1db0*/  @!UP0 SYNCS.EXCH.64 URZ, [UR11+0x8008], UR16 ;  /* 0x008008100bff85b2 */ /* 0x0000620008000100 */
[----:B------:R-:W-:-:S02]  /*1dc0*/  LEA R118, P3, R4, R52, 0x1 ;  /* 0x0000003404767211 */ /* 0x000fc400078608ff */
[C---:B------:R-:W-:Y:S02]  /*1dd0*/  LEA R116, P1, R5.reuse, R52, 0x1 ;  /* 0x0000003405747211 */ /* 0x040fe400078208ff */
[----:B------:R-:W-:Y:S02]  /*1de0*/  LEA.HI.X.SX32 R119, R4, R90, 0x1, P3 ;  /* 0x0000005a04777211 */ /* 0x000fe400018f0eff */
[C---:B------:R-:W-:Y:S02]  /*1df0*/  LEA R114, P3, R6.reuse, R52, 0x1 ;  /* 0x0000003406727211 */ /* 0x040fe400078608ff */
[----:B------:R-:W-:Y:S02]  /*1e00*/  LEA.HI.X.SX32 R117, R5, R90, 0x1, P1 ;  /* 0x0000005a05757211 */ /* 0x000fe400008f0eff */
[----:B------:R-:W-:Y:S02]  /*1e10*/  LEA R112, P4, R7, R52, 0x1 ;  /* 0x0000003407707211 */ /* 0x000fe400078808ff */
[----:B------:R-:W-:-:S02]  /*1e20*/  LEA.HI.X.SX32 R115, R6, R90, 0x1, P3 ;  /* 0x0000005a06737211 */ /* 0x000fc400018f0eff */
[----:B------:R-:W-:Y:S01]  /*1e30*/  LEA.HI.X.SX32 R113, R7, R90, 0x1, P4 ;  /* 0x0000005a07717211 */ /* 0x000fe200020f0eff */
[----:B------:R-:W-:-:S04]  /*1e40*/  @!UP2 UIADD3 UR4, UPT, UPT, -UR8, 0x100000, URZ ;  /* 0x001000000804a890 */ /* 0x000fc8000fffe1ff */
[----:B------:R-:W-:Y:S02]  /*1e50*/  @!UP2 USHF.L.U32 UR5, UR4, 0xb, URZ ;  /* 0x0000000b0405a899 */ /* 0x000fe400080006ff */
[----:B------:R-:W-:Y:S01]  /*1e60*/  @!UP2 USHF.L.U32 UR4, UR4, 0x1, URZ ;  /* 0x000000010404a899 */ /* 0x000fe200080006ff */
[----:B------:R-:W-:Y:S01]  /*1e70*/  VOTEU.ALL UP0, P6 ;  /* 0x0000000000ff7886 */ /* 0x000fe20003000000 */
[----:B------:R-:W-:Y:S02]  /*1e80*/  UIADD3 UR6, UPT, UPT, UR11, 0x4000, URZ ;  /* 0x000040000b067890 */ /* 0x000fe4000fffe0ff */
[----:B------:R-:W-:Y:S01]  /*1e90*/  UIADD3 UR20, UPT, UPT, UR13, 0x100000, URZ ;  /* 0x001000000d147890 */ /* 0x000fe2000fffe0ff */
[----:B------:R-:W-:Y:S01]  /*1ea0*/  VIADD R53, R55, 0x4 ;  /* 0x0000000437357836 */ /* 0x000fe20000000000 */
[----:B--2---:R2:W-:Y:S04]  /*1eb0*/  STS.U16 [R59+UR11+0x2000], R8 ;  /* 0x002000083b007988 */ /* 0x0045e8000800040b */
[----:B----4-:R-:W-:Y:S04]  /*1ec0*/  STS.U16 [R59+UR11+0x2400], R10 ;  /* 0x0024000a3b007988 */ /* 0x010fe8000800040b */
[----:B------:R-:W-:Y:S01]  /*1ed0*/  STS.U16 [R59+UR11+0x2800], R16 ;  /* 0x002800103b007988 */ /* 0x000fe2000800040b */
[----:B--2---:R-:W-:-:S03]  /*1ee0*/  IMAD R8, R88, 0x2, R7 ;  /* 0x0000000258087824 */ /* 0x004fc600078e0207 */
[----:B------:R-:W-:Y:S04]  /*1ef0*/  STS.U16 [R59+UR11+0x2c00], R20 ;  /* 0x002c00143b007988 */ /* 0x000fe8000800040b */
[----:B------:R-:W-:Y:S04]  /*1f00*/  STS.U16 [R59+UR11+0x3000], R24 ;  /* 0x003000183b007988 */ /* 0x000fe8000800040b */
[----:B------:R-:W-:Y:S04]  /*1f10*/  STS.U16 [R59+UR11+0x3400], R28 ;  /* 0x0034001c3b007988 */ /* 0x000fe8000800040b */
[----:B------:R-:W-:Y:S04]  /*1f20*/  STS.U16 [R59+UR11+0x3800], R32 ;  /* 0x003800203b007988 */ /* 0x000fe8000800040b */
[----:B------:R-:W-:Y:S04]  /*1f30*/  STS.U16 [R59+UR11+0x3c00], R38 ;  /* 0x003c00263b007988 */ /* 0x000fe8000800040b */
[----:B------:R2:W-:Y:S02]  /*1f40*/  STS.U16 [R58+UR11+0x2100], R9 ;  /* 0x002100093a007988 */ /* 0x0005e4000800040b */
[----:B--2---:R-:W-:-:S02]  /*1f50*/  IMAD R9, R88, 0x2, R8 ;  /* 0x0000000258097824 */ /* 0x004fc400078e0208 */
[----:B------:R2:W-:Y:S02]  /*1f60*/  STS.U16 [R58+UR11+0x2500], R11 ;  /* 0x0025000b3a007988 */ /* 0x0005e4000800040b */
[C---:B------:R-:W-:Y:S02]  /*1f70*/  IMAD R10, R88.reuse, 0x2, R9 ;  /* 0x00000002580a7824 */ /* 0x040fe400078e0209 */
[----:B------:R-:W-:Y:S02]  /*1f80*/  STS.U16 [R58+UR11+0x2900], R13 ;  /* 0x0029000d3a007988 */ /* 0x000fe4000800040b */
[C---:B--2---:R-:W-:Y:S02]  /*1f90*/  IMAD R11, R88.reuse, 0x2, R10 ;  /* 0x00000002580b7824 */ /* 0x044fe400078e020a */
[----:B------:R-:W-:Y:S04]  /*1fa0*/  STS.U16 [R58+UR11+0x2d00], R21 ;  /* 0x002d00153a007988 */ /* 0x000fe8000800040b */
[----:B------:R-:W-:Y:S04]  /*1fb0*/  STS.U16 [R58+UR11+0x3100], R25 ;  /* 0x003100193a007988 */ /* 0x000fe8000800040b */
[----:B------:R-:W-:Y:S04]  /*1fc0*/  STS.U16 [R58+UR11+0x3500], R29 ;  /* 0x0035001d3a007988 */ /* 0x000fe8000800040b */
[----:B------:R-:W-:Y:S04]  /*1fd0*/  STS.U16 [R58+UR11+0x3900], R33 ;  /* 0x003900213a007988 */ /* 0x000fe8000800040b */
[----:B------:R-:W-:Y:S04]  /*1fe0*/  STS.U16 [R58+UR11+0x3d00], R39 ;  /* 0x003d00273a007988 */ /* 0x000fe8000800040b */
[----:B------:R2:W-:Y:S02]  /*1ff0*/  STS.U16 [R57+UR11+0x2200], R12 ;  /* 0x0022000c39007988 */ /* 0x0005e4000800040b */
[----:B--2---:R-:W-:-:S02]  /*2000*/  LEA R12, R88, R11, 0x1 ;  /* 0x0000000b580c7211 */ /* 0x004fc400078e08ff */
[----:B------:R2:W-:Y:S03]  /*2010*/  STS.U16 [R57+UR11+0x2600], R14 ;  /* 0x0026000e39007988 */ /* 0x0005e6000800040b */
[----:B------:R-:W-:-:S04]  /*2020*/  IMAD R13, R88, 0x2, R12 ;  /* 0x00000002580d7824 */ /* 0x000fc800078e020c */
[----:B--2---:R-:W-:-:S04]  /*2030*/  IMAD R14, R88, 0x2, R13 ;  /* 0x00000002580e7824 */ /* 0x004fc800078e020d */
[----:B------:R-:W-:-:S04]  /*2040*/  IMAD R4, R88, 0x2, R14 ;  /* 0x0000000258047824 */ /* 0x000fc800078e020e */
[----:B------:R-:W-:Y:S01]  /*2050*/  IMAD R5, R88, 0x2, R4 ;  /* 0x0000000258057824 */ /* 0x000fe200078e0204 */
[----:B------:R-:W-:-:S03]  /*2060*/  LEA R110, P1, R8, R52, 0x1 ;  /* 0x00000034086e7211 */ /* 0x000fc600078208ff */
[----:B------:R-:W-:Y:S01]  /*2070*/  IMAD R6, R88, 0x2, R5 ;  /* 0x0000000258067824 */ /* 0x000fe200078e0205 */
[----:B------:R-:W-:-:S03]  /*2080*/  LEA R108, P3, R9, R52, 0x1 ;  /* 0x00000034096c7211 */ /* 0x000fc600078608ff */
[----:B------:R-:W-:Y:S01]  /*2090*/  IMAD R7, R88, 0x2, R6 ;  /* 0x0000000258077824 */ /* 0x000fe200078e0206 */
[----:B------:R-:W-:-:S03]  /*20a0*/  LEA.HI.X.SX32 R111, R8, R90, 0x1, P1 ;  /* 0x0000005a086f7211 */ /* 0x000fc600008f0eff */
[----:B------:R-:W-:Y:S01]  /*20b0*/  IMAD R8, R88, 0x2, R7 ;  /* 0x0000000258087824 */ /* 0x000fe200078e0207 */
[----:B------:R-:W-:Y:S02]  /*20c0*/  LEA R106, P4, R10, R52, 0x1 ;  /* 0x000000340a6a7211 */ /* 0x000fe400078808ff */
[----:B------:R-:W-:Y:S02]  /*20d0*/  LEA.HI.X.SX32 R109, R9, R90, 0x1, P3 ;  /* 0x0000005a096d7211 */ /* 0x000fe400018f0eff */
[----:B------:R-:W-:Y:S02]  /*20e0*/  LEA R102, P3, R12, R52, 0x1 ;  /* 0x000000340c667211 */ /* 0x000fe400078608ff */
[----:B------:R-:W-:Y:S02]  /*20f0*/  LEA R9, R88, R8, 0x1 ;  /* 0x0000000858097211 */ /* 0x000fe400078e08ff */
[----:B------:R-:W-:Y:S02]  /*2100*/  LEA.HI.X.SX32 R107, R10, R90, 0x1, P4 ;  /* 0x0000005a0a6b7211 */ /* 0x000fe400020f0eff */
[----:B------:R-:W-:-:S02]  /*2110*/  LEA R104, P1, R11, R52, 0x1 ;  /* 0x000000340b687211 */ /* 0x000fc400078208ff */
[----:B------:R-:W-:Y:S02]  /*2120*/  LEA R100, P4, R13, R52, 0x1 ;  /* 0x000000340d647211 */ /* 0x000fe400078808ff */
[----:B------:R-:W-:Y:S01]  /*2130*/  LEA.HI.X.SX32 R103, R12, R90, 0x1, P3 ;  /* 0x0000005a0c677211 */ /* 0x000fe200018f0eff */
[----:B------:R-:W-:Y:S01]  /*2140*/  IMAD R10, R88, 0x2, R9 ;  /* 0x00000002580a7824 */ /* 0x000fe200078e0209 */
[----:B------:R-:W-:Y:S02]  /*2150*/  LEA R84, P3, R4, R52, 0x1 ;  /* 0x0000003404547211 */ /* 0x000fe400078608ff */
[-C--:B------:R-:W-:Y:S02]  /*2160*/  LEA.HI.X.SX32 R105, R11, R90.reuse, 0x1, P1 ;  /* 0x0000005a0b697211 */ /* 0x080fe400008f0eff */
[----:B------:R-:W-:Y:S02]  /*2170*/  LEA.HI.X.SX32 R101, R13, R90, 0x1, P4 ;  /* 0x0000005a0d657211 */ /* 0x000fe400020f0eff */
[----:B------:R-:W-:-:S02]  /*2180*/  LEA R98, P1, R14, R52, 0x1 ;  /* 0x000000340e627211 */ /* 0x000fc400078208ff */
[C---:B------:R-:W-:Y:S02]  /*2190*/  LEA R82, P4, R5.reuse, R52, 0x1 ;  /* 0x0000003405527211 */ /* 0x040fe400078808ff */
[-C--:B------:R-:W-:Y:S01]  /*21a0*/  LEA.HI.X.SX32 R85, R4, R90.reuse, 0x1, P3 ;  /* 0x0000005a04557211 */ /* 0x080fe200018f0eff */
[----:B------:R-:W-:Y:S01]  /*21b0*/  IMAD R4, R88, 0x2, R10 ;  /* 0x0000000258047824 */ /* 0x000fe200078e020a */
[-C--:B------:R-:W-:Y:S02]  /*21c0*/  LEA.HI.X.SX32 R99, R14, R90.reuse, 0x1, P1 ;  /* 0x0000005a0e637211 */ /* 0x080fe400008f0eff */
[----:B------:R-:W-:Y:S01]  /*21d0*/  LEA.HI.X.SX32 R83, R5, R90, 0x1, P4 ;  /* 0x0000005a05537211 */ /* 0x000fe200020f0eff */
[----:B------:R-:W-:Y:S01]  /*21e0*/  IMAD R5, R88, 0x2, R4 ;  /* 0x0000000258057824 */ /* 0x000fe200078e0204 */
[-C--:B------:R-:W-:Y:S02]  /*21f0*/  LEA R80, P1, R6, R52.reuse, 0x1 ;  /* 0x0000003406507211 */ /* 0x080fe400078208ff */
[----:B------:R-:W-:-:S02]  /*2200*/  LEA R78, P3, R7, R52, 0x1 ;  /* 0x00000034074e7211 */ /* 0x000fc400078608ff */
[----:B------:R-:W-:Y:S01]  /*2210*/  LEA.HI.X.SX32 R81, R6, R90, 0x1, P1 ;  /* 0x0000005a06517211 */ /* 0x000fe200008f0eff */
[----:B------:R-:W-:Y:S01]  /*2220*/  IMAD R6, R88, 0x2, R5 ;  /* 0x0000000258067824 */ /* 0x000fe200078e0205 */
[----:B------:R-:W-:Y:S02]  /*2230*/  LEA R76, P4, R8, R52, 0x1 ;  /* 0x00000034084c7211 */ /* 0x000fe400078808ff */
[-C--:B------:R-:W-:Y:S01]  /*2240*/  LEA.HI.X.SX32 R79, R7, R90.reuse, 0x1, P3 ;  /* 0x0000005a074f7211 */ /* 0x080fe200018f0eff */
[----:B------:R-:W-:Y:S01]  /*2250*/  IMAD R7, R88, 0x2, R6 ;  /* 0x0000000258077824 */ /* 0x000fe200078e0206 */
[----:B------:R-:W-:-:S03]  /*2260*/  LEA.HI.X.SX32 R77, R8, R90, 0x1, P4 ;  /* 0x0000005a084d7211 */ /* 0x000fc600020f0eff */
[----:B------:R-:W-:Y:S01]  /*2270*/  IMAD R8, R88, 0x2, R7 ;  /* 0x0000000258087824 */ /* 0x000fe200078e0207 */
[----:B------:R-:W-:-:S03]  /*2280*/  LEA R74, P3, R9, R52, 0x1 ;  /* 0x00000034094a7211 */ /* 0x000fc600078608ff */
[----:B------:R-:W-:Y:S01]  /*2290*/  IMAD R39, R88, 0x2, R8 ;  /* 0x0000000258277824 */ /* 0x000fe200078e0208 */
[----:B------:R-:W-:Y:S01]  /*22a0*/  STS.U16 [R57+UR11+0x2a00], R18 ;  /* 0x002a001239007988 */ /* 0x000fe2000800040b */
[----:B------:R-:W-:Y:S02]  /*22b0*/  LEA R72, P4, R10, R52, 0x1 ;  /* 0x000000340a487211 */ /* 0x000fe400078808ff */
[----:B------:R-:W-:Y:S01]  /*22c0*/  ISETP.EQ.U32.AND P1, PT, RZ, UR18, P0 ;  /* 0x00000012ff007c0c */ /* 0x000fe20008722070 */
[----:B------:R-:W-:Y:S01]  /*22d0*/  STS.U16 [R57+UR11+0x2e00], R22 ;  /* 0x002e001639007988 */ /* 0x000fe2000800040b */
[----:B------:R-:W-:Y:S02]  /*22e0*/  LEA.HI.X.SX32 R75, R9, R90, 0x1, P3 ;  /* 0x0000005a094b7211 */ /* 0x000fe400018f0eff */
[----:B------:R-:W-:Y:S01]  /*22f0*/  LEA R70, P3, R4, R52, 0x1 ;  /* 0x0000003404467211 */ /* 0x000fe200078608ff */
[----:B------:R-:W-:Y:S04]  /*2300*/  STS.U16 [R57+UR11+0x3200], R26 ;  /* 0x0032001a39007988 */ /* 0x000fe8000800040b */
[----:B------:R-:W-:Y:S04]  /*2310*/  STS.U16 [R57+UR11+0x3600], R30 ;  /* 0x0036001e39007988 */ /* 0x000fe8000800040b */
[----:B------:R-:W-:Y:S04]  /*2320*/  STS.U16 [R57+UR11+0x3a00], R34 ;  /* 0x003a002239007988 */ /* 0x000fe8000800040b */
[----:B------:R-:W-:Y:S01]  /*2330*/  STS.U16 [R57+UR11+0x3e00], R40 ;  /* 0x003e002839007988 */ /* 0x000fe2000800040b */
[----:B------:R-:W-:-:S03]  /*2340*/  LEA.HI.X.SX32 R73, R10, R90, 0x1, P4 ;  /* 0x0000005a0a497211 */ /* 0x000fc600020f0eff */
[----:B------:R2:W-:Y:S01]  /*2350*/  STS.U16 [R56+UR11+0x3f00], R41 ;  /* 0x003f002938007988 */ /* 0x0005e2000800040b */
[C---:B------:R-:W-:Y:S02]  /*2360*/  LEA R68, P4, R5.reuse, R52, 0x1 ;  /* 0x0000003405447211 */ /* 0x040fe400078808ff */
[----:B------:R-:W-:Y:S02]  /*2370*/  LEA.HI.X.SX32 R71, R4, R90, 0x1, P3 ;  /* 0x0000005a04477211 */ /* 0x000fe400018f0eff */
[----:B------:R-:W-:Y:S02]  /*2380*/  LEA R66, P3, R6, R52, 0x1 ;  /* 0x0000003406427211 */ /* 0x000fe400078608ff */
[----:B--2---:R-:W-:Y:S01]  /*2390*/  LEA R41, R88, R39, 0x1 ;  /* 0x0000002758297211 */ /* 0x004fe200078e08ff */
[----:B------:R0:W-:Y:S01]  /*23a0*/  STS.U16 [R56+UR11+0x2300], R15 ;  /* 0x0023000f38007988 */ /* 0x0001e2000800040b */
[----:B------:R-:W-:-:S03]  /*23b0*/  LEA.HI.X.SX32 R69, R5, R90, 0x1, P4 ;  /* 0x0000005a05457211 */ /* 0x000fc600020f0eff */
[----:B------:R-:W-:Y:S01]  /*23c0*/  IMAD R43, R88, 0x2, R41 ;  /* 0x00000002582b7824 */ /* 0x000fe200078e0229 */
[----:B------:R0:W-:Y:S01]  /*23d0*/  STS.U16 [R56+UR11+0x2700], R17 ;  /* 0x0027001138007988 */ /* 0x0001e2000800040b */
[C---:B------:R-:W-:Y:S02]  /*23e0*/  LEA R64, P4, R7.reuse, R52, 0x1 ;  /* 0x0000003407407211 */ /* 0x040fe400078808ff */
[----:B------:R-:W-:Y:S01]  /*23f0*/  LEA.HI.X.SX32 R67, R6, R90, 0x1, P3 ;  /* 0x0000005a06437211 */ /* 0x000fe200018f0eff */
[----:B------:R0:W-:Y:S01]  /*2400*/  STS.U16 [R56+UR11+0x2b00], R19 ;  /* 0x002b001338007988 */ /* 0x0001e2000800040b */
[----:B------:R-:W-:Y:S01]  /*2410*/  LEA R62, P3, R8, R52, 0x1 ;  /* 0x00000034083e7211 */ /* 0x000fe200078608ff */
[C---:B------:R-:W-:Y:S02]  /*2420*/  IMAD R45, R88.reuse, 0x2, R43 ;  /* 0x00000002582d7824 */ /* 0x040fe400078e022b */
[----:B------:R0:W-:Y:S04]  /*2430*/  STS.U16 [R56+UR11+0x2f00], R23 ;  /* 0x002f001738007988 */ /* 0x0001e8000800040b */
[----:B------:R0:W-:Y:S04]  /*2440*/  STS.U16 [R56+UR11+0x3300], R27 ;  /* 0x0033001b38007988 */ /* 0x0001e8000800040b */
[----:B------:R0:W-:Y:S04]  /*2450*/  STS.U16 [R56+UR11+0x3700], R31 ;  /* 0x0037001f38007988 */ /* 0x0001e8000800040b */
[----:B------:R0:W-:Y:S01]  /*2460*/  STS.U16 [R56+UR11+0x3b00], R35 ;  /* 0x003b002338007988 */ /* 0x0001e2000800040b */
[----:B-1----:R1:W-:Y:S06]  /*2470*/  MEMBAR.ALL.CTA ;  /* 0x0000000000007992 */ /* 0x0023ec0000008000 */
[----:B-1----:R-:W-:Y:S04]  /*2480*/  FENCE.VIEW.ASYNC.S ;  /* 0x00000000000073c6 */ /* 0x002fe80000000000 */
[----:B------:R-:W1:Y:S02]  /*2490*/  FENCE.VIEW.ASYNC.S ;  /* 0x00000000000073c6 */ /* 0x000e640000000000 */
[----:B-1----:R0:W1:Y:S01]  /*24a0*/  @!UP0 SYNCS.EXCH.64 URZ, [UR11+0x4000], UR4 ;  /* 0x004000040bff85b2 */ /* 0x0020620008000100 */
[----:B------:R-:W-:Y:S01]  /*24b0*/  LEA.HI.X.SX32 R65, R7, R90, 0x1, P4 ;  /* 0x0000005a07417211 */ /* 0x000fe200020f0eff */
[----:B------:R-:W-:Y:S01]  /*24c0*/  IMAD R47, R88, 0x2, R45 ;  /* 0x00000002582f7824 */ /* 0x000fe200078e022d */
[----:B-1----:R-:W-:Y:S01]  /*24d0*/  BAR.SYNC.DEFER_BLOCKING 0x0 ;  /* 0x0000000000007b1d */ /* 0x002fe20000010000 */
[----:B------:R-:W-:-:S02]  /*24e0*/  LEA R60, P4, R39, R52, 0x1 ;  /* 0x00000034273c7211 */ /* 0x000fc400078808ff */
[----:B------:R-:W-:-:S03]  /*24f0*/  LEA.HI.X.SX32 R63, R8, R90, 0x1, P3 ;  /* 0x0000005a083f7211 */ /* 0x000fc600018f0eff */
[----:B0-----:R-:W-:Y:S08]  /*2500*/  @!P1 BRA `(.L_x_6) ;  /* 0x0000000000849947 */ /* 0x001ff00003800000 */
[----:B------:R-:W-:Y:S02]  /*2510*/  UIADD3 UR4, UPT, UPT, UR11, 0x2000, URZ ;  /* 0x000020000b047890 */ /* 0x000fe4000fffe0ff */
[----:B------:R-:W-:Y:S02]  /*2520*/  USHF.R.U32.HI UR8, URZ, 0x4, UR11 ;  /* 0x00000004ff087899 */ /* 0x000fe4000801160b */
[----:B------:R-:W-:Y:S02]  /*2530*/  USHF.R.U32.HI UR4, URZ, 0x4, UR4 ;  /* 0x00000004ff047899 */ /* 0x000fe40008011604 */
[----:B------:R-:W-:Y:S02]  /*2540*/  USGXT.U32 UR8, UR8, 0xe ;  /* 0x0000000e0808789a */ /* 0x000fe40008000000 */
[----:B------:R-:W-:Y:S02]  /*2550*/  USGXT.U32 UR16, UR4, 0xe ;  /* 0x0000000e0410789a */ /* 0x000fe40008000000 */
[----:B------:R-:W-:-:S02]  /*2560*/  UIADD3 UR34, UP0, UPT, UR8, 0x80, URZ ;  /* 0x0000008008227890 */ /* 0x000fc4000ff1e0ff */
[----:B------:R-:W-:Y:S01]  /*2570*/  UIADD3 UR32, UP3, UPT, UR16, 0x2, URZ ;  /* 0x0000000210207890 */ /* 0x000fe2000ff7e0ff */
[----:B------:R-:W-:Y:S01]  /*2580*/  UMOV UR4, URZ ;  /* 0x000000ff00047c82 */ /* 0x000fe20008000000 */
[----:B------:R-:W-:Y:S01]  /*2590*/  UMOV UR38, 0x0 ;  /* 0x0000000000267882 */ /* 0x000fe20000000000 */
[----:B------:R-:W-:Y:S02]  /*25a0*/  UIADD3.X UR35, UPT, UPT, UR4, 0x40004040, URZ, UP0, !UPT ;  /* 0x4000404004237890 */ /* 0x000fe400087fe4ff */
[----:B------:R-:W-:Y:S02]  /*25b0*/  UIADD3.X UR33, UPT, UPT, UR4, 0x40004040, URZ, UP3, !UPT ;  /* 0x4000404004217890 */ /* 0x000fe40009ffe4ff */
[----:B------:R-:W-:Y:S02]  /*25c0*/  UIADD3.64 UR22, UPT, UPT, UR34, 0x80, URZ ;  /* 0x0000008022167897 */ /* 0x000fe4000fffe0ff */
[----:B------:R-:W-:Y:S02]  /*25d0*/  UIADD3.64 UR24, UPT, UPT, UR32, 0x2, URZ ;  /* 0x0000000220187897 */ /* 0x000fe4000fffe0ff */
[----:B------:R-:W-:-:S02]  /*25e0*/  UIADD3.64 UR26, UPT, UPT, UR34, 0x100, URZ ;  /* 0x00000100221a7897 */ /* 0x000fc4000fffe0ff */
[----:B------:R-:W-:Y:S01]  /*25f0*/  UIADD3.64 UR28, UPT, UPT, UR32, 0x4, URZ ;  /* 0x00000004201c7897 */ /* 0x000fe2000fffe0ff */
[----:B------:R-:W-:Y:S01]  /*2600*/  UMOV UR39, 0x4108010 ;  /* 0x0410801000277882 */ /* 0x000fe20000000000 */
[----:B------:R-:W-:Y:S01]  /*2610*/  UMOV UR9, 0x40004040 ;  /* 0x4000404000097882 */ /* 0x000fe20000000000 */
[----:B------:R-:W-:Y:S01]  /*2620*/  UMOV UR17, 0x40004040 ;  /* 0x4000404000117882 */ /* 0x000fe20000000000 */
[----:B------:R-:W-:Y:S01]  /*2630*/  UMOV UR40, 0x0 ;  /* 0x0000000000287882 */ /* 0x000fe20000000000 */
[----:B------:R-:W-:Y:S01]  /*2640*/  UMOV UR41, 0x4108010 ;  /* 0x0410801000297882 */ /* 0x000fe20000000000 */
[----:B------:R-:W-:Y:S01]  /*2650*/  UMOV UR42, 0x0 ;  /* 0x00000000002a7882 */ /* 0x000fe20000000000 */
[----:B------:R-:W-:Y:S01]  /*2660*/  UMOV UR43, 0x4108010 ;  /* 0x04108010002b7882 */ /* 0x000fe20000000000 */
[----:B------:R-:W-:Y:S01]  /*2670*/  UMOV UR4, UR6 ;  /* 0x0000000600047c82 */ /* 0x000fe20008000000 */
[----:B------:R-:W-:Y:S01]  /*2680*/  UMOV UR5, URZ ;  /* 0x000000ff00057c82 */ /* 0x000fe20008000000 */
[----:B------:R0:W-:Y:S01]  /*2690*/  UTCHMMA gdesc[UR8], gdesc[UR16], tmem[UR20], tmem[UR38], idesc[UR39], !UPT ;  /* 0x00ff2610080075ea */ /* 0x0001e2000f800014 */
[----:B------:R-:W-:Y:S01]  /*26a0*/  UMOV UR44, 0x0 ;  /* 0x00000000002c7882 */ /* 0x000fe20000000000 */
[----:B------:R-:W-:Y:S01]  /*26b0*/  UMOV UR45, 0x4108010 ;  /* 0x04108010002d7882 */ /* 0x000fe20000000000 */
[----:B------:R0:W-:Y:S01]  /*26c0*/  UTCHMMA gdesc[UR34], gdesc[UR32], tmem[UR20], tmem[UR40], idesc[UR41], UPT ;  /* 0x00ff2820220075ea */ /* 0x0001e2000b800014 */
[----:B------:R-:W-:Y:S01]  /*26d0*/  UMOV UR4, UR4 ;  /* 0x0000000400047c82 */ /* 0x000fe20008000000 */
[----:B------:R0:W-:Y:S01]  /*26e0*/  UTCHMMA gdesc[UR22], gdesc[UR24], tmem[UR20], tmem[UR42], idesc[UR43], UPT ;  /* 0x00ff2a18160075ea */ /* 0x0001e2000b800014 */
[----:B------:R0:W-:Y:S01]  /*26f0*/  UTCHMMA gdesc[UR26], gdesc[UR28], tmem[UR20], tmem[UR44], idesc[UR45], UPT ;  /* 0x00ff2c1c1a0075ea */ /* 0x0001e2000b800014 */
[----:B------:R0:W-:Y:S01]  /*2700*/  UTCBAR [UR4], URZ ;  /* 0x000000ff040073e9 */ /* 0x0001e200080000ff */
[----:B------:R-:W-:Y:S01]  /*2710*/  NOP ;  /* 0x0000000000007918 */ /* 0x000fe20000000000 */
.L_x_6:
[----:B------:R-:W-:Y:S05]  /*2720*/  @!P0 BRA `(.L_x_7) ;  /* 0x0000000000088947 */ /* 0x000fea0003800000 */
[----:B------:R-:W1:Y:S02]  /*2730*/  SYNCS.PHASECHK.TRANS64.TRYWAIT P3, [UR11+0x4000], RZ ;  /* 0x004000ffff0075a7 */ /* 0x000e64000806110b */
[----:B-1----:R-:W-:Y:S05]  /*2740*/  @!P3 BRA `(.L_x_8) ;  /* 0x000000640034b947 */ /* 0x002fea0003800000 */
.L_x_7:
[----:B------:R-:W-:Y:S01]  /*2750*/  BAR.SYNC.DEFER_BLOCKING 0x0 ;  /* 0x0000000000007b1d */ /* 0x000fe20000010000 */
[----:B------:R-:W-:Y:S01]  /*2760*/  LEA R38, P3, R41, R52, 0x1 ;  /* 0x0000003429267211 */ /* 0x000fe200078608ff */
[C---:B------:R-:W-:Y:S01]  /*2770*/  IMAD R49, R88.reuse, 0x2, R47 ;  /* 0x0000000258317824 */ /* 0x040fe200078e022f */
[----:B------:R-:W-:Y:S01]  /*2780*/  LEA.HI.X.SX32 R61, R39, R90, 0x1, P4 ;  /* 0x0000005a273d7211 */ /* 0x000fe200020f0eff */
[----:B------:R-:W-:Y:S01]  /*2790*/  VIADD R87, R55, 0x5 ;  /* 0x0000000537577836 */ /* 0x000fe20000000000 */
[----:B------:R-:W-:Y:S01]  /*27a0*/  LEA R40, P4, R43, R52, 0x1 ;  /* 0x000000342b287211 */ /* 0x000fe200078808ff */
[C---:B------:R-:W-:Y:S01]  /*27b0*/  IMAD R51, R88.reuse, 0x2, R49 ;  /* 0x0000000258337824 */ /* 0x040fe200078e0231 */
[----:B------:R-:W-:Y:S01]  /*27c0*/  LEA.HI.X.SX32 R39, R41, R90, 0x1, P3 ;  /* 0x0000005a29277211 */ /* 0x000fe200018f0eff */
[----:B------:R-:W-:Y:S01]  /*27d0*/  LDTM.16dp32bit_t0_t15.x32 R4, tmem[UR15+0x100000] ;  /* 0x1000000f000479ee */ /* 0x000fe20008a80000 */
[----:B------:R-:W1:Y:S01]  /*27e0*/  LDTM.16dp32bit_t16_t31.x32 R4, tmem[UR15+0x100020] ;  /* 0x1000200f000479ee */ /* 0x000e620008aa0000 */
[----:B------:R-:W-:Y:S01]  /*27f0*/  LEA R42, P3, R45, R52, 0x1 ;  /* 0x000000342d2a7211 */ /* 0x000fe200078608ff */
[----:B------:R-:W-:Y:S01]  /*2800*/  IMAD R86, R88, 0x2, R51 ;  /* 0x0000000258567824 */ /* 0x000fe200078e0233 */
[----:B------:R-:W-:Y:S01]  /*2810*/  LEA.HI.X.SX32 R41, R43, R90, 0x1, P4 ;  /* 0x0000005a2b297211 */ /* 0x000fe200020f0eff */
[----:B------:R-:W-:Y:S01]  /*2820*/  VIADD R89, R55, 0x7 ;  /* 0x0000000737597836 */ /* 0x000fe20000000000 */
[----:B------:R-:W-:-:S02]  /*2830*/  LEA R44, P4, R47, R52, 0x1 ;  /* 0x000000342f2c7211 */ /* 0x000fc400078808ff */
[----:B------:R-:W-:Y:S02]  /*2840*/  LEA.HI.X.SX32 R43, R45, R90, 0x1, P3 ;  /* 0x0000005a2d2b7211 */ /* 0x000fe400018f0eff */
[----:B------:R-:W-:Y:S02]  /*2850*/  LEA R46, P3, R49, R52, 0x1 ;  /* 0x00000034312e7211 */ /* 0x000fe400078608ff */
[----:B------:R-:W-:Y:S02]  /*2860*/  LEA.HI.X.SX32 R45, R47, R90, 0x1, P4 ;  /* 0x0000005a2f2d7211 */ /* 0x000fe400020f0eff */
[----:B------:R-:W-:Y:S02]  /*2870*/  LEA R48, P4, R51, R52, 0x1 ;  /* 0x0000003433307211 */ /* 0x000fe400078808ff */
[----:B------:R-:W-:Y:S02]  /*2880*/  LEA R88, R88, R86, 0x1 ;  /* 0x0000005658587211 */ /* 0x000fe400078e08ff */
[C---:B------:R-:W-:Y:S01]  /*2890*/  IADD3 R91, PT, PT, R55.reuse, 0x1c, RZ ;  /* 0x0000001c375b7810 */ /* 0x040fe20007ffe0ff */
[----:B------:R-:W-:Y:S01]  /*28a0*/  VIADD R93, R55, 0x1d ;  /* 0x0000001d375d7836 */ /* 0x000fe20000000000 */
[----:B------:R-:W-:Y:S01]  /*28b0*/  LEA.HI.X.SX32 R47, R49, R90, 0x1, P3 ;  /* 0x0000005a312f7211 */ /* 0x000fe200018f0eff */
[C---:B------:R-:W-:Y:S01]  /*28c0*/  VIADD R95, R55.reuse, 0x1e ;  /* 0x0000001e375f7836 */ /* 0x040fe20000000000 */
[----:B------:R-:W-:Y:S01]  /*28d0*/  LEA R50, P3, R86, R52, 0x1 ;  /* 0x0000003456327211 */ /* 0x000fe200078608ff */
[----:B------:R-:W-:Y:S01]  /*28e0*/  VIADD R97, R55, 0x1f ;  /* 0x0000001f37617836 */ /* 0x000fe20000000000 */
[----:B------:R-:W-:Y:S01]  /*28f0*/  LEA.HI.X.SX32 R49, R51, R90, 0x1, P4 ;  /* 0x0000005a33317211 */ /* 0x000fe200020f0eff */
[----:B-1----:R-:W-:Y:S01]  /*2900*/  FMUL R6, R6, UR19 ;  /* 0x0000001306067c20 */ /* 0x002fe20008400000 */
[----:B------:R-:W-:Y:S01]  /*2910*/  LEA R52, P4, R88, R52, 0x1 ;  /* 0x0000003458347211 */ /* 0x000fe200078808ff */
[----:B------:R-:W-:Y:S01]  /*2920*/  FMUL R177, R7, UR19 ;  /* 0x0000001307b17c20 */ /* 0x000fe20008400000 */
[-C--:B------:R-:W-:Y:S01]  /*2930*/  LEA.HI.X.SX32 R51, R86, R90.reuse, 0x1, P3 ;  /* 0x0000005a56337211 */ /* 0x080fe200018f0eff */
[----:B------:R-:W-:Y:S01]  /*2940*/  FMUL R9, R9, UR19 ;  /* 0x0000001309097c20 */ /* 0x000fe20008400000 */
[----:B------:R-:W-:Y:S01]  /*2950*/  ISETP.GE.AND P3, PT, R54, R53, PT ;  /* 0x000000353600720c */ /* 0x000fe20003f66270 */
[----:B------:R-:W-:Y:S01]  /*2960*/  FMUL R11, R11, UR19 ;  /* 0x000000130b0b7c20 */ /* 0x000fe20008400000 */
[----:B------:R-:W-:Y:S01]  /*2970*/  LEA.HI.X.SX32 R53, R88, R90, 0x1, P4 ;  /* 0x0000005a58357211 */ /* 0x000fe200020f0eff */
[----:B------:R-:W-:Y:S01]  /*2980*/  FMUL R13, R13, UR19 ;  /* 0x000000130d0d7c20 */ /* 0x000fe20008400000 */
[----:B------:R-:W-:Y:S01]  /*2990*/  ISETP.GE.AND P4, PT, R54, R87, PT ;  /* 0x000000573600720c */ /* 0x000fe20003f86270 */
[----:B------:R-:W-:Y:S01]  /*29a0*/  VIADD R87, R55, 0x6 ;  /* 0x0000000637577836 */ /* 0x000fe20000000000 */
[----:B------:R-:W-:Y:S01]  /*29b0*/  FSEL R7, R6, -INF , P5 ;  /* 0xff80000006077808 */ /* 0x000fe20002800000 */
[----:B------:R-:W-:Y:S01]  /*29c0*/  FMUL R6, R8, UR19 ;  /* 0x0000001308067c20 */ /* 0x000fe20008400000 */
[----:B------:R-:W-:Y:S01]  /*29d0*/  FSEL R177, R177, -INF , P2 ;  /* 0xff800000b1b17808 */ /* 0x000fe20001000000 */
[----:B------:R-:W-:Y:S01]  /*29e0*/  FMUL R8, R10, UR19 ;  /* 0x000000130a087c20 */ /* 0x000fe20008400000 */
[C---:B------:R-:W-:Y:S01]  /*29f0*/  ISETP.GE.AND P5, PT, R54.reuse, R87, PT ;  /* 0x000000573600720c */ /* 0x040fe20003fa6270 */
[C---:B------:R-:W-:Y:S01]  /*2a00*/  VIADD R87, R55.reuse, 0x8 ;  /* 0x0000000837577836 */ /* 0x040fe20000000000 */
[----:B------:R-:W-:Y:S01]  /*2a10*/  ISETP.GE.AND P2, PT, R54, R89, PT ;  /* 0x000000593600720c */ /* 0x000fe20003f46270 */
[C---:B------:R-:W-:Y:S01]  /*2a20*/  VIADD R89, R55.reuse, 0x9 ;  /* 0x0000000937597836 */ /* 0x040fe20000000000 */
[----:B------:R-:W-:Y:S01]  /*2a30*/  FSEL R6, R6, -INF , P3 ;  /* 0xff80000006067808 */ /* 0x000fe20001800000 */
[----:B------:R-:W-:Y:S01]  /*2a40*/  FMUL R10, R12, UR19 ;  /* 0x000000130c0a7c20 */ /* 0x000fe20008400000 */
[----:B------:R-:W-:Y:S01]  /*2a50*/  ISETP.GE.AND P3, PT, R54, R87, PT ;  /* 0x000000573600720c */ /* 0x000fe20003f66270 */
[----:B------:R-:W-:Y:S01]  /*2a60*/  VIADD R87, R55, 0xa ;  /* 0x0000000a37577836 */ /* 0x000fe20000000000 */
[----:B------:R-:W-:Y:S01]  /*2a70*/  FSEL R9, R9, -INF , P4 ;  /* 0xff80000009097808 */ /* 0x000fe20002000000 */
[----:B------:R-:W-:Y:S01]  /*2a80*/  FMUL R12, R14, UR19 ;  /* 0x000000130e0c7c20 */ /* 0x000fe20008400000 */
[----:B------:R-:W-:Y:S01]  /*2a90*/  ISETP.GE.AND P4, PT, R54, R89, PT ;  /* 0x000000593600720c */ /* 0x000fe20003f86270 */
[----:B------:R-:W-:Y:S01]  /*2aa0*/  VIADD R89, R55, 0xb ;  /* 0x0000000b37597836 */ /* 0x000fe20000000000 */
[----:B------:R-:W-:Y:S01]  /*2ab0*/  FSEL R8, R8, -INF , P5 ;  /* 0xff80000008087808 */ /* 0x000fe20002800000 */
[----:B------:R-:W-:Y:S01]  /*2ac0*/  FMUL R15, R15, UR19 ;  /* 0x000000130f0f7c20 */ /* 0x000fe20008400000 */
[----:B------:R-:W-:Y:S01]  /*2ad0*/  ISETP.GE.AND P5, PT, R54, R87, PT ;  /* 0x000000573600720c */ /* 0x000fe20003fa6270 */
[----:B------:R-:W-:Y:S01]  /*2ae0*/  FMUL R14, R16, UR19 ;  /* 0x00000013100e7c20 */ /* 0x000fe20008400000 */
[----:B------:R-:W-:Y:S01]  /*2af0*/  IADD3 R87, PT, PT, R55, 0xc, RZ ;  /* 0x0000000c37577810 */ /* 0x000fe20007ffe0ff */
[----:B------:R-:W-:Y:S01]  /*2b00*/  FMUL R17, R17, UR19 ;  /* 0x0000001311117c20 */ /* 0x000fe20008400000 */
[----:B------:R-:W-:Y:S01]  /*2b10*/  FSEL R11, R11, -INF , P2 ;  /* 0xff8000000b0b7808 */ /* 0x000fe20001000000 */
[----:B------:R-:W-:Y:S01]  /*2b20*/  FMUL R16, R18, UR19 ;  /* 0x0000001312107c20 */ /* 0x000fe20008400000 */
[----:B------:R-:W-:Y:S01]  /*2b30*/  FSEL R10, R10, -INF , P3 ;  /* 0xff8000000a0a7808 */ /* 0x000fe20001800000 */
[----:B------:R-:W-:Y:S01]  /*2b40*/  FMUL R18, R20, UR19 ;  /* 0x0000001314127c20 */ /* 0x000fe20008400000 */
[C---:B------:R-:W-:Y:S01]  /*2b50*/  ISETP.GE.AND P2, PT, R54.reuse, R89, PT ;  /* 0x000000593600720c */ /* 0x040fe20003f46270 */
[C---:B------:R-:W-:Y:S01]  /*2b60*/  VIADD R89, R55.reuse, 0xd ;  /* 0x0000000d37597836 */ /* 0x040fe20000000000 */
[----:B------:R-:W-:Y:S01]  /*2b70*/  ISETP.GE.AND P3, PT, R54, R87, PT ;  /* 0x000000573600720c */ /* 0x000fe20003f66270 */
[----:B------:R-:W-:Y:S01]  /*2b80*/  VIADD R87, R55, 0xe ;  /* 0x0000000e37577836 */ /* 0x000fe20000000000 */
[----:B------:R-:W-:Y:S01]  /*2b90*/  FSEL R13, R13, -INF , P4 ;  /* 0xff8000000d0d7808 */ /* 0x000fe20002000000 */
[----:B------:R-:W-:Y:S01]  /*2ba0*/  FMUL R205, R21, UR19 ;  /* 0x0000001315cd7c20 */ /* 0x000fe20008400000 */
[----:B------:R-:W-:Y:S01]  /*2bb0*/  FSEL R12, R12, -INF , P5 ;  /* 0xff8000000c0c7808 */ /* 0x000fe20002800000 */
[C---:B------:R-:W-:Y:S01]  /*2bc0*/  VIADD R21, R55.reuse, 0x15 ;  /* 0x0000001537157836 */ /* 0x040fe20000000000 */
[C---:B------:R-:W-:Y:S01]  /*2bd0*/  ISETP.GE.AND P4, PT, R54.reuse, R89, PT ;  /* 0x000000593600720c */ /* 0x040fe20003f86270 */
[C---:B------:R-:W-:Y:S01]  /*2be0*/  VIADD R89, R55.reuse, 0xf ;  /* 0x0000000f37597836 */ /* 0x040fe20000000000 */
        /* <DEDUP_REMOVED lines=15> */
[----:B------:R-:W-:Y:S01]  /*2ce0*/  FMUL R19, R19, UR19 ;  /* 0x0000001313137c20 */ /* 0x000fe20008400000 */
[----:B------:R-:W-:Y:S01]  /*2cf0*/  ISETP.GE.AND P5, PT, R54, R87, PT ;  /* 0x000000573600720c */ /* 0x000fe20003fa6270 */
[C---:B------:R-:W-:Y:S01]  /*2d00*/  VIADD R89, R55.reuse, 0x13 ;  /* 0x0000001337597836 */ /* 0x040fe20000000000 */
[----:B------:R-:W-:Y:S01]  /*2d10*/  IADD3 R87, PT, PT, R55, 0x14, RZ ;  /* 0x0000001437577810 */ /* 0x000fe20007ffe0ff */
[----:B------:R-:W-:Y:S01]  /*2d20*/  FMUL R22, R22, UR19 ;  /* 0x0000001316167c20 */ /* 0x000fe20008400000 */
[----:B------:R-:W-:Y:S01]  /*2d30*/  FSEL R18, R18, -INF , P3 ;  /* 0xff80000012127808 */ /* 0x000fe20001800000 */
[----:B------:R-:W-:Y:S01]  /*2d40*/  FMUL R207, R23, UR19 ;  /* 0x0000001317cf7c20 */ /* 0x000fe20008400000 */
[----:B------:R-:W-:Y:S01]  /*2d50*/  FSEL R205, R205, -INF , P4 ;  /* 0xff800000cdcd7808 */ /* 0x000fe20002000000 */
[----:B------:R-:W-:Y:S01]  /*2d60*/  VIADD R23, R55, 0x17 ;  /* 0x0000001737177836 */ /* 0x000fe20000000000 */
[C---:B------:R-:W-:Y:S01]  /*2d70*/  ISETP.GE.AND P3, PT, R54.reuse, R87, PT ;  /* 0x000000573600720c */ /* 0x040fe20003f66270 */
[----:B------:R-:W-:Y:S01]  /*2d80*/  FMUL R209, R27, UR19 ;  /* 0x000000131bd17c20 */ /* 0x000fe20008400000 */
[----:B------:R-:W-:Y:S01]  /*2d90*/  ISETP.GE.AND P4, PT, R54, R21, PT ;  /* 0x000000153600720c */ /* 0x000fe20003f86270 */
[----:B------:R-:W-:Y:S01]  /*2da0*/  VIADD R21, R55, 0x16 ;  /* 0x0000001637157836 */ /* 0x000fe20000000000 */
[----:B------:R-:W-:Y:S01]  /*2db0*/  FSEL R192, R24, -INF , P3 ;  /* 0xff80000018c07808 */ /* 0x000fe20001800000 */
[----:B------:R-:W-:Y:S01]  /*2dc0*/  FMUL R194, R28, UR19 ;  /* 0x000000131cc27c20 */ /* 0x000fe20008400000 */
[----:B------:R-:W-:Y:S01]  /*2dd0*/  FSEL R5, R25, -INF , P4 ;  /* 0xff80000019057808 */ /* 0x000fe20002000000 */
[----:B------:R-:W-:Y:S01]  /*2de0*/  FMUL R196, R29, UR19 ;  /* 0x000000131dc47c20 */ /* 0x000fe20008400000 */
[-C--:B------:R-:W-:Y:S01]  /*2df0*/  ISETP.GE.AND P3, PT, R54, R55.reuse, PT ;  /* 0x000000373600720c */ /* 0x080fe20003f66270 */
[----:B------:R-:W-:Y:S01]  /*2e00*/  FMUL R211, R30, UR19 ;  /* 0x000000131ed37c20 */ /* 0x000fe20008400000 */
[----:B------:R-:W-:Y:S01]  /*2e10*/  ISETP.GT.AND P4, PT, R54, R55, PT ;  /* 0x000000373600720c */ /* 0x000fe20003f84270 */
[----:B------:R-:W-:Y:S01]  /*2e20*/  FMUL R198, R31, UR19 ;  /* 0x000000131fc67c20 */ /* 0x000fe20008400000 */
[----:B------:R-:W-:Y:S01]  /*2e30*/  FSEL R202, R4, -INF , P3 ;  /* 0xff80000004ca7808 */ /* 0x000fe20001800000 */
[----:B------:R-:W-:Y:S01]  /*2e40*/  FMUL R4, R26, UR19 ;  /* 0x000000131a047c20 */ /* 0x000fe20008400000 */
[----:B------:R-:W-:Y:S01]  /*2e50*/  FSEL R219, R20, -INF , P4 ;  /* 0xff80000014db7808 */ /* 0x000fe20002000000 */
[----:B------:R-:W-:Y:S01]  /*2e60*/  FMUL R213, R32, UR19 ;  /* 0x0000001320d57c20 */ /* 0x000fe20008400000 */
[----:B------:R-:W-:Y:S01]  /*2e70*/  FSEL R19, R19, -INF , P2 ;  /* 0xff80000013137808 */ /* 0x000fe20001000000 */
[----:B------:R-:W-:Y:S01]  /*2e80*/  FMUL R215, R33, UR19 ;  /* 0x0000001321d77c20 */ /* 0x000fe20008400000 */
[----:B------:R-:W-:Y:S01]  /*2e90*/  FMNMX3 R87, R202, R219, R7, !PT ;  /* 0x000000dbca577276 */ /* 0x000fe20007800007 */
[----:B------:R-:W-:Y:S01]  /*2ea0*/  FMUL R200, R34, UR19 ;  /* 0x0000001322c87c20 */ /* 0x000fe20008400000 */
[----:B------:R-:W-:Y:S01]  /*2eb0*/  ISETP.GE.AND P2, PT, R54, R89, PT ;  /* 0x000000593600720c */ /* 0x000fe20003f46270 */
[----:B------:R-:W-:Y:S01]  /*2ec0*/  FMUL R217, R35, UR19 ;  /* 0x0000001323d97c20 */ /* 0x000fe20008400000 */
[----:B------:R-:W-:Y:S01]  /*2ed0*/  FMNMX3 R87, R87, R177, R6, !PT ;  /* 0x000000b157577276 */ /* 0x000fe20007800006 */
[----:B------:R-:W1:Y:S01]  /*2ee0*/  @!P6 SYNCS.CCTL.IV [UR11+0x4000] ;  /* 0x00400000ff00e9b1 */ /* 0x000e62000800000b */
[----:B------:R-:W-:Y:S01]  /*2ef0*/  FSEL R86, R22, -INF , P5 ;  /* 0xff80000016567808 */ /* 0x000fe20002800000 */
[----:B------:R-:W-:Y:S01]  /*2f00*/  VIADD R89, R55, 0x1b ;  /* 0x0000001b37597836 */ /* 0x000fe20000000000 */
[----:B------:R-:W-:Y:S01]  /*2f10*/  FMNMX3 R87, R87, R9, R8, !PT ;  /* 0x0000000957577276 */ /* 0x000fe20007800008 */
[----:B------:R-:W-:Y:S01]  /*2f20*/  NOP ;  /* 0x0000000000007918 */ /* 0x000fe20000000000 */
[----:B------:R-:W-:Y:S01]  /*2f30*/  ISETP.GE.AND P5, PT, R54, R21, PT ;  /* 0x000000153600720c */ /* 0x000fe20003fa6270 */
[----:B------:R-:W-:Y:S01]  /*2f40*/  VIADD R21, R55, 0x18 ;  /* 0x0000001837157836 */ /* 0x000fe20000000000 */
[----:B------:R-:W-:-:S02]  /*2f50*/  FMNMX3 R87, R87, R11, R10, !PT ;  /* 0x0000000b57577276 */ /* 0x000fc4000780000a */
[----:B------:R-:W-:Y:S02]  /*2f60*/  FSEL R207, R207, -INF , P2 ;  /* 0xff800000cfcf7808 */ /* 0x000fe40001000000 */
[----:B------:R-:W-:Y:S02]  /*2f70*/  FMNMX3 R87, R87, R13, R12, !PT ;  /* 0x0000000d57577276 */ /* 0x000fe4000780000c */
[C---:B------:R-:W-:Y:S01]  /*2f80*/  ISETP.GE.AND P2, PT, R54.reuse, R23, PT ;  /* 0x000000173600720c */ /* 0x040fe20003f46270 */
[----:B------:R-:W-:Y:S01]  /*2f90*/  VIADD R23, R55, 0x19 ;  /* 0x0000001937177836 */ /* 0x000fe20000000000 */
[----:B------:R-:W-:Y:S02]  /*2fa0*/  FMNMX3 R87, R87, R15, R14, !PT ;  /* 0x0000000f57577276 */ /* 0x000fe4000780000e */
[----:B------:R-:W-:Y:S02]  /*2fb0*/  ISETP.GE.AND P3, PT, R54, R21, PT ;  /* 0x000000153600720c */ /* 0x000fe40003f66270 */
[----:B------:R-:W-:-:S02]  /*2fc0*/  FMNMX3 R88, R87, R17, R16, !PT ;  /* 0x0000001157587276 */ /* 0x000fc40007800010 */
[----:B------:R-:W-:Y:S02]  /*2fd0*/  FSEL R4, R4, -INF , P5 ;  /* 0xff80000004047808 */ /* 0x000fe40002800000 */
[----:B------:R-:W-:Y:S01]  /*2fe0*/  FMNMX3 R88, R88, R19, R18, !PT ;  /* 0x0000001358587276 */ /* 0x000fe20007800012 */
[----:B------:R-:W-:Y:S01]  /*2ff0*/  VIADD R87, R55, 0x1a ;  /* 0x0000001a37577836 */ /* 0x000fe20000000000 */
[----:B------:R-:W-:Y:S02]  /*3000*/  ISETP.GE.AND P4, PT, R54, R23, PT ;  /* 0x000000173600720c */ /* 0x000fe40003f86270 */
[----:B------:R-:W-:Y:S02]  /*3010*/  FMNMX3 R88, R88, R205, R86, !PT ;  /* 0x000000cd58587276 */ /* 0x000fe40007800056 */
[----:B------:R-:W-:Y:S02]  /*3020*/  ISETP.GE.AND P5, PT, R54, R87, PT ;  /* 0x000000573600720c */ /* 0x000fe40003fa6270 */
[----:B------:R-:W-:-:S02]  /*3030*/  FMNMX3 R88, R88, R207, R192, !PT ;  /* 0x000000cf58587276 */ /* 0x000fc400078000c0 */
[----:B------:R-:W-:Y:S02]  /*3040*/  FSEL R209, R209, -INF , P2 ;  /* 0xff800000d1d17808 */ /* 0x000fe40001000000 */
[----:B------:R-:W-:Y:S02]  /*3050*/  FSEL R194, R194, -INF , P3 ;  /* 0xff800000c2c27808 */ /* 0x000fe40001800000 */
[----:B------:R-:W-:Y:S02]  /*3060*/  FMNMX3 R88, R88, R5, R4, !PT ;  /* 0x0000000558587276 */ /* 0x000fe40007800004 */
[C---:B------:R-:W-:Y:S02]  /*3070*/  ISETP.GE.AND P2, PT, R54.reuse, R89, PT ;  /* 0x000000593600720c */ /* 0x040fe40003f46270 */
[----:B------:R-:W-:Y:S02]  /*3080*/  ISETP.GE.AND P3, PT, R54, R91, PT ;  /* 0x0000005b3600720c */ /* 0x000fe40003f66270 */
[----:B------:R-:W-:-:S02]  /*3090*/  FSEL R196, R196, -INF , P4 ;  /* 0xff800000c4c47808 */ /* 0x000fc40002000000 */
[----:B------:R-:W-:Y:S02]  /*30a0*/  FSEL R211, R211, -INF , P5 ;  /* 0xff800000d3d37808 */ /* 0x000fe40002800000 */
[----:B------:R-:W-:Y:S02]  /*30b0*/  FMNMX3 R88, R88, R209, R194, !PT ;  /* 0x000000d158587276 */ /* 0x000fe400078000c2 */
[C---:B------:R-:W-:Y:S02]  /*30c0*/  ISETP.GE.AND P4, PT, R54.reuse, R93, PT ;  /* 0x0000005d3600720c */ /* 0x040fe40003f86270 */
[----:B------:R-:W-:Y:S02]  /*30d0*/  ISETP.GE.AND P5, PT, R54, R95, PT ;  /* 0x0000005f3600720c */ /* 0x000fe40003fa6270 */
[----:B------:R-:W-:Y:S02]  /*30e0*/  FSEL R198, R198, -INF , P2 ;  /* 0xff800000c6c67808 */ /* 0x000fe40001000000 */
[----:B------:R-:W-:-:S02]  /*30f0*/  FSEL R213, R213, -INF , P3 ;  /* 0xff800000d5d57808 */ /* 0x000fc40001800000 */
[----:B------:R-:W-:Y:S02]  /*3100*/  FMNMX3 R88, R88, R196, R211, !PT ;  /* 0x000000c458587276 */ /* 0x000fe400078000d3 */
[----:B------:R-:W-:Y:S02]  /*3110*/  ISETP.GE.AND P2, PT, R54, R97, PT ;  /* 0x000000613600720c */ /* 0x000fe40003f46270 */
[----:B------:R-:W-:Y:S02]  /*3120*/  FSEL R215, R215, -INF , P4 ;  /* 0xff800000d7d77808 */ /* 0x000fe40002000000 */
[----:B------:R-:W-:Y:S02]  /*3130*/  FSEL R200, R200, -INF , P5 ;  /* 0xff800000c8c87808 */ /* 0x000fe40002800000 */
[----:B------:R-:W-:Y:S02]  /*3140*/  FMNMX3 R88, R88, R198, R213, !PT ;  /* 0x000000c658587276 */ /* 0x000fe400078000d5 */
[----:B------:R-:W-:-:S02]  /*3150*/  FSEL R217, R217, -INF , P2 ;  /* 0xff800000d9d97808 */ /* 0x000fc40001000000 */
[----:B------:R-:W-:Y:S02]  /*3160*/  FMNMX3 R88, R88, R215, R200, !PT ;  /* 0x000000d758587276 */ /* 0x000fe400078000c8 */
[----:B------:R-:W-:Y:S02]  /*3170*/  PRMT R20, RZ, 0x7610, R20 ;  /* 0x00007610ff147816 */ /* 0x000fe40000000014 */
[----:B------:R-:W-:Y:S02]  /*3180*/  FMNMX R204, R217, R88, !PT ;  /* 0x00000058d9cc7209 */ /* 0x000fe40007800000 */
[----:B------:R-:W-:Y:S02]  /*3190*/  PRMT R22, RZ, 0x7610, R22 ;  /* 0x00007610ff167816 */ /* 0x000fe40000000016 */
[----:B------:R-:W-:Y:S01]  /*31a0*/  PRMT R24, RZ, 0x7610, R24 ;  /* 0x00007610ff187816 */ /* 0x000fe20000000018 */
[----:B------:R-:W2:Y:S01]  /*31b0*/  SHFL.BFLY PT, R221, R204, 0x10, 0x1f ;  /* 0x0e001f00ccdd7f89 */ /* 0x000ea200000e0000 */
[----:B------:R-:W-:-:S02]  /*31c0*/  PRMT R26, RZ, 0x7610, R26 ;  /* 0x00007610ff1a7816 */ /* 0x000fc4000000001a */
[----:B------:R-:W-:Y:S01]  /*31d0*/  PRMT R28, RZ, 0x7610, R28 ;  /* 0x00007610ff1c7816 */ /* 0x000fe2000000001c */
[----:B------:R3:W5:Y:S01]  /*31e0*/  @P0 LDG.E.U16 R20, desc[UR30][R118.64] ;  /* 0x0000001e76140981 */ /* 0x000762000c1e1500 */
[----:B------:R-:W-:Y:S02]  /*31f0*/  PRMT R30, RZ, 0x7610, R30 ;  /* 0x00007610ff1e7816 */ /* 0x000fe4000000001e */
[----:B------:R-:W-:Y:S01]  /*3200*/  PRMT R32, RZ, 0x7610, R32 ;  /* 0x00007610ff207816 */ /* 0x000fe20000000020 */
[----:B------:R3:W5:Y:S01]  /*3210*/  @P0 LDG.E.U16 R22, desc[UR30][R110.64] ;  /* 0x0000001e6e160981 */ /* 0x000762000c1e1500 */
[----:B------:R-:W-:Y:S02]  /*3220*/  PRMT R34, RZ, 0x7610, R34 ;  /* 0x00007610ff227816 */ /* 0x000fe40000000022 */
[----:B------:R-:W-:Y:S01]  /*3230*/  PRMT R21, RZ, 0x7610, R21 ;  /* 0x00007610ff157816 */ /* 0x000fe20000000015 */
[----:B------:R3:W5:Y:S01]  /*3240*/  @P0 LDG.E.U16 R24, desc[UR30][R102.64] ;  /* 0x0000001e66180981 */ /* 0x000762000c1e1500 */
        /* <DEDUP_REMOVED lines=9> */
[----:B--2---:R-:W-:-:S02]  /*32e0*/  FMNMX3 R88, R204, -INF , R221, !PT ;  /* 0xff800000cc587876 */ /* 0x004fc400078000dd */
[----:B------:R-:W-:Y:S01]  /*32f0*/  PRMT R35, RZ, 0x7610, R35 ;  /* 0x00007610ff237816 */ /* 0x000fe20000000023 */
[----:B------:R3:W5:Y:S01]  /*3300*/  @P0 LDG.E.U16 R32, desc[UR30][R38.64] ;  /* 0x0000001e26200981 */ /* 0x000762000c1e1500 */
[----:B------:R-:W-:Y:S01]  /*3310*/  PRMT R90, RZ, 0x7610, R90 ;  /* 0x00007610ff5a7816 */ /* 0x000fe2000000005a */
[--C-:B------:R-:W-:Y:S01]  /*3320*/  FADD R204, R6, -R88.reuse ;  /* 0x8000005806cc7221 */ /* 0x100fe20000000000 */
[--C-:B------:R-:W-:Y:S01]  /*3330*/  FADD R206, R7, -R88.reuse ;  /* 0x8000005807ce7221 */ /* 0x100fe20000000000 */
[--C-:B------:R-:W-:Y:S01]  /*3340*/  FADD R202, R202, -R88.reuse ;  /* 0x80000058caca7221 */ /* 0x100fe20000000000 */
[--C-:B------:R-:W-:Y:S01]  /*3350*/  FADD R219, R219, -R88.reuse ;  /* 0x80000058dbdb7221 */ /* 0x100fe20000000000 */
[----:B------:R-:W-:Y:S01]  /*3360*/  FMUL R210, R204, 1.4426950216293334961 ;  /* 0x3fb8aa3bccd27820 */ /* 0x000fe20000400000 */
[--C-:B------:R-:W-:Y:S01]  /*3370*/  FADD R204, R9, -R88.reuse ;  /* 0x8000005809cc7221 */ /* 0x100fe20000000000 */
[--C-:B------:R-:W-:Y:S01]  /*3380*/  FADD R5, R5, -R88.reuse ;  /* 0x8000005805057221 */ /* 0x100fe20000000000 */
[--C-:B------:R-:W-:Y:S01]  /*3390*/  FADD R205, R205, -R88.reuse ;  /* 0x80000058cdcd7221 */ /* 0x100fe20000000000 */
[--C-:B------:R-:W-:Y:S01]  /*33a0*/  FADD R4, R4, -R88.reuse ;  /* 0x8000005804047221 */ /* 0x100fe20000000000 */
[----:B------:R-:W-:Y:S01]  /*33b0*/  FMUL R212, R204, 1.4426950216293334961 ;  /* 0x3fb8aa3bccd47820 */ /* 0x000fe20000400000 */
[--C-:B------:R-:W-:Y:S01]  /*33c0*/  FADD R204, R8, -R88.reuse ;  /* 0x8000005808cc7221 */ /* 0x100fe20000000000 */
[----:B------:R-:W-:Y:S01]  /*33d0*/  FMUL R208, R206, 1.4426950216293334961 ;  /* 0x3fb8aa3bced07820 */ /* 0x000fe20000400000 */
[--C-:B------:R-:W-:Y:S01]  /*33e0*/  FADD R206, R177, -R88.reuse ;  /* 0x80000058b1ce7221 */ /* 0x100fe20000000000 */
[--C-:B------:R-:W-:Y:S01]  /*33f0*/  FADD R86, R86, -R88.reuse ;  /* 0x8000005856567221 */ /* 0x100fe20000000000 */
[----:B------:R-:W-:Y:S01]  /*3400*/  FMUL R214, R204, 1.4426950216293334961 ;  /* 0x3fb8aa3bccd67820 */ /* 0x000fe20000400000 */
[--C-:B------:R-:W-:Y:S01]  /*3410*/  FADD R204, R11, -R88.reuse ;  /* 0x800000580bcc7221 */ /* 0x100fe20000000000 */
[----:B------:R2:W-:Y:S01]  /*3420*/  MUFU.EX2 R177, R208 ;  /* 0x000000d000b17308 */ /* 0x0005e20000000800 */
[----:B------:R-:W-:Y:S01]  /*3430*/  FMUL R206, R206, 1.4426950216293334961 ;  /* 0x3fb8aa3bcece7820 */ /* 0x000fe20000400000 */
[--C-:B------:R-:W-:Y:S01]  /*3440*/  FADD R207, R207, -R88.reuse ;  /* 0x80000058cfcf7221 */ /* 0x100fe20000000000 */
[--C-:B------:R-:W-:Y:S01]  /*3450*/  FADD R192, R192, -R88.reuse ;  /* 0x80000058c0c07221 */ /* 0x100fe20000000000 */
[--C-:B------:R-:W-:Y:S01]  /*3460*/  FADD R209, R209, -R88.reuse ;  /* 0x80000058d1d17221 */ /* 0x100fe20000000000 */
[--C-:B------:R-:W-:Y:S01]  /*3470*/  FADD R196, R196, -R88.reuse ;  /* 0x80000058c4c47221 */ /* 0x100fe20000000000 */
[--C-:B------:R-:W-:Y:S01]  /*3480*/  FADD R194, R194, -R88.reuse ;  /* 0x80000058c2c27221 */ /* 0x100fe20000000000 */
[--C-:B------:R-:W-:Y:S01]  /*3490*/  FADD R198, R198, -R88.reuse ;  /* 0x80000058c6c67221 */ /* 0x100fe20000000000 */
[--C-:B------:R-:W-:Y:S01]  /*34a0*/  FADD R213, R213, -R88.reuse ;  /* 0x80000058d5d57221 */ /* 0x100fe20000000000 */
[----:B--2---:R-:W-:Y:S01]  /*34b0*/  FMUL R208, R204, 1.4426950216293334961 ;  /* 0x3fb8aa3bccd07820 */ /* 0x004fe20000400000 */
[--C-:B------:R-:W-:Y:S01]  /*34c0*/  FADD R204, R10, -R88.reuse ;  /* 0x800000580acc7221 */ /* 0x100fe20000000000 */
[----:B------:R2:W-:Y:S01]  /*34d0*/  MUFU.EX2 R6, R206 ;  /* 0x000000ce00067308 */ /* 0x0005e20000000800 */
[----:B------:R-:W-:Y:S01]  /*34e0*/  FMUL R202, R202, 1.4426950216293334961 ;  /* 0x3fb8aa3bcaca7820 */ /* 0x000fe20000400000 */
[--C-:B------:R-:W-:Y:S01]  /*34f0*/  FADD R215, R215, -R88.reuse ;  /* 0x80000058d7d77221 */ /* 0x100fe20000000000 */
[--C-:B------:R-:W-:Y:S01]  /*3500*/  FADD R200, R200, -R88.reuse ;  /* 0x80000058c8c87221 */ /* 0x100fe20000000000 */
[----:B------:R-:W-:Y:S01]  /*3510*/  FADD R217, R217, -R88 ;  /* 0x80000058d9d97221 */ /* 0x000fe20000000000 */
[----:B------:R-:W-:Y:S01]  /*3520*/  PRMT R92, RZ, 0x7610, R92 ;  /* 0x00007610ff5c7816 */ /* 0x000fe2000000005c */
[----:B------:R3:W5:Y:S01]  /*3530*/  @P0 LDG.E.U16 R34, desc[UR30][R46.64] ;  /* 0x0000001e2e220981 */ /* 0x000762000c1e1500 */
[----:B------:R-:W-:Y:S01]  /*3540*/  PRMT R94, RZ, 0x7610, R94 ;  /* 0x00007610ff5e7816 */ /* 0x000fe2000000005e */
[----:B--2---:R-:W-:Y:S01]  /*3550*/  FMUL R206, R204, 1.4426950216293334961 ;  /* 0x3fb8aa3bccce7820 */ /* 0x004fe20000400000 */
[----:B------:R-:W-:Y:S01]  /*3560*/  FADD R204, R13, -R88 ;  /* 0x800000580dcc7221 */ /* 0x000fe20000000000 */
[----:B------:R2:W-:Y:S01]  /*3570*/  MUFU.EX2 R9, R210 ;  /* 0x000000d200097308 */ /* 0x0005e20000000800 */
[----:B------:R-:W-:Y:S01]  /*3580*/  FMUL R219, R219, 1.4426950216293334961 ;  /* 0x3fb8aa3bdbdb7820 */ /* 0x000fe20000400000 */
[----:B------:R-:W-:Y:S01]  /*3590*/  PRMT R96, RZ, 0x7610, R96 ;  /* 0x00007610ff607816 */ /* 0x000fe20000000060 */
[----:B------:R3:W5:Y:S01]  /*35a0*/  @P0 LDG.E.U16 R21, desc[UR30][R116.64] ;  /* 0x0000001e74150981 */ /* 0x000762000c1e1500 */
[----:B------:R-:W-:-:S02]  /*35b0*/  PRMT R158, RZ, 0x7610, R158 ;  /* 0x00007610ff9e7816 */ /* 0x000fc4000000009e */
[----:B------:R-:W-:Y:S01]  /*35c0*/  PRMT R176, RZ, 0x7610, R176 ;  /* 0x00007610ffb07816 */ /* 0x000fe200000000b0 */
[----:B------:R3:W5:Y:S01]  /*35d0*/  @P0 LDG.E.U16 R23, desc[UR30][R108.64] ;  /* 0x0000001e6c170981 */ /* 0x000762000c1e1500 */
[----:B------:R-:W-:Y:S01]  /*35e0*/  PRMT R178, RZ, 0x7610, R178 ;  /* 0x00007610ffb27816 */ /* 0x000fe200000000b2 */
[----:B--2---:R-:W-:Y:S01]  /*35f0*/  FMUL R210, R204, 1.4426950216293334961 ;  /* 0x3fb8aa3bccd27820 */ /* 0x004fe20000400000 */
[----:B------:R-:W-:Y:S01]  /*3600*/  FADD R204, R12, -R88 ;  /* 0x800000580ccc7221 */ /* 0x000fe20000000000 */
[----:B------:R2:W-:Y:S01]  /*3610*/  MUFU.EX2 R8, R212 ;  /* 0x000000d400087308 */ /* 0x0005e20000000800 */
[----:B------:R-:W-:Y:S01]  /*3620*/  PRMT R190, RZ, 0x7610, R190 ;  /* 0x00007610ffbe7816 */ /* 0x000fe200000000be */
[----:B------:R3:W5:Y:S01]  /*3630*/  @P0 LDG.E.U16 R25, desc[UR30][R100.64] ;  /* 0x0000001e64190981 */ /* 0x000762000c1e1500 */
[----:B------:R-:W-:Y:S02]  /*3640*/  PRMT R179, RZ, 0x7610, R179 ;  /* 0x00007610ffb37816 */ /* 0x000fe400000000b3 */
[----:B------:R-:W-:Y:S01]  /*3650*/  PRMT R191, RZ, 0x7610, R191 ;  /* 0x00007610ffbf7816 */ /* 0x000fe200000000bf */
[----:B------:R3:W5:Y:S01]  /*3660*/  @P0 LDG.E.U16 R27, desc[UR30][R80.64] ;  /* 0x0000001e501b0981 */ /* 0x000762000c1e1500 */
[----:B------:R-:W-:Y:S01]  /*3670*/  PRMT R193, RZ, 0x7610, R193 ;  /* 0x00007610ffc17816 */ /* 0x000fe200000000c1 */
[----:B--2---:R-:W-:Y:S01]  /*3680*/  FMUL R212, R204, 1.4426950216293334961 ;  /* 0x3fb8aa3bccd47820 */ /* 0x004fe20000400000 */
[----:B------:R-:W-:Y:S01]  /*3690*/  FADD R204, R15, -R88 ;  /* 0x800000580fcc7221 */ /* 0x000fe20000000000 */
[----:B------:R-:W-:Y:S01]  /*36a0*/  MUFU.EX2 R202, R202 ;  /* 0x000000ca00ca7308 */ /* 0x000fe20000000800 */
[----:B------:R-:W-:Y:S01]  /*36b0*/  PRMT R195, RZ, 0x7610, R195 ;  /* 0x00007610ffc37816 */ /* 0x000fe200000000c3 */
[----:B------:R3:W5:Y:S01]  /*36c0*/  @P0 LDG.E.U16 R29, desc[UR30][R72.64] ;  /* 0x0000001e481d0981 */ /* 0x000762000c1e1500 */
[----:B------:R-:W-:-:S02]  /*36d0*/  PRMT R197, RZ, 0x7610, R197 ;  /* 0x00007610ffc57816 */ /* 0x000fc400000000c5 */
[----:B------:R-:W-:Y:S01]  /*36e0*/  PRMT R199, RZ, 0x7610, R199 ;  /* 0x00007610ffc77816 */ /* 0x000fe200000000c7 */
[----:B------:R3:W5:Y:S01]  /*36f0*/  @P0 LDG.E.U16 R31, desc[UR30][R64.64] ;  /* 0x0000001e401f0981 */ /* 0x000762000c1e1500 */
[----:B------:R-:W-:Y:S01]  /*3700*/  PRMT R201, RZ, 0x7610, R201 ;  /* 0x00007610ffc97816 */ /* 0x000fe200000000c9 */
[----:B------:R-:W2:Y:S01]  /*3710*/  MUFU.EX2 R7, R219 ;  /* 0x000000db00077308 */ /* 0x000ea20000000800 */
[----:B------:R-:W-:Y:S01]  /*3720*/  PRMT R203, RZ, 0x7610, R203 ;  /* 0x00007610ffcb7816 */ /* 0x000fe200000000cb */
[----:B------:R3:W5:Y:S04]  /*3730*/  @P0 LDG.E.U16 R33, desc[UR30][R40.64] ;  /* 0x0000001e28210981 */ /* 0x000768000c1e1500 */
[----:B------:R3:W5:Y:S02]  /*3740*/  @P0 LDG.E.U16 R35, desc[UR30][R48.64] ;  /* 0x0000001e30230981 */ /* 0x000764000c1e1500 */
[----:B------:R4:W0:Y:S02]  /*3750*/  MUFU.EX2 R11, R214 ;  /* 0x000000d6000b7308 */ /* 0x0008240000000800 */
[----:B------:R3:W5:Y:S06]  /*3760*/  @P0 LDG.E.U16 R90, desc[UR30][R114.64] ;  /* 0x0000001e725a0981 */ /* 0x00076c000c1e1500 */
[----:B------:R0:W1:Y:S01]  /*3770*/  MUFU.EX2 R10, R208 ;  /* 0x000000d0000a7308 */ /* 0x0000620000000800 */
[----:B----4-:R-:W-:Y:S01]  /*3780*/  FMUL R214, R204, 1.4426950216293334961 ;  /* 0x3fb8aa3bccd67820 */ /* 0x010fe20000400000 */
[--C-:B------:R-:W-:Y:S01]  /*3790*/  FADD R204, R14, -R88.reuse ;  /* 0x800000580ecc7221 */ /* 0x100fe20000000000 */
[----:B------:R-:W-:Y:S01]  /*37a0*/  FMUL R5, R5, 1.4426950216293334961 ;  /* 0x3fb8aa3b05057820 */ /* 0x000fe20000400000 */
[----:B------:R-:W-:Y:S01]  /*37b0*/  FMUL R205, R205, 1.4426950216293334961 ;  /* 0x3fb8aa3bcdcd7820 */ /* 0x000fe20000400000 */
[----:B------:R-:W-:Y:S01]  /*37c0*/  FMUL R4, R4, 1.4426950216293334961 ;  /* 0x3fb8aa3b04047820 */ /* 0x000fe20000400000 */
[----:B------:R-:W-:Y:S01]  /*37d0*/  FMUL R86, R86, 1.4426950216293334961 ;  /* 0x3fb8aa3b56567820 */ /* 0x000fe20000400000 */
[----:B------:R-:W-:Y:S01]  /*37e0*/  FMUL R207, R207, 1.4426950216293334961 ;  /* 0x3fb8aa3bcfcf7820 */ /* 0x000fe20000400000 */
[----:B------:R4:W1:Y:S01]  /*37f0*/  MUFU.EX2 R13, R206 ;  /* 0x000000ce000d7308 */ /* 0x0008620000000800 */
[----:B0-----:R-:W-:Y:S01]  /*3800*/  FMUL R208, R204, 1.4426950216293334961 ;  /* 0x3fb8aa3bccd07820 */ /* 0x001fe20000400000 */
[--C-:B------:R-:W-:Y:S01]  /*3810*/  FADD R204, R17, -R88.reuse ;  /* 0x8000005811cc7221 */ /* 0x100fe20000000000 */
[----:B------:R-:W-:Y:S01]  /*3820*/  FMUL R192, R192, 1.4426950216293334961 ;  /* 0x3fb8aa3bc0c07820 */ /* 0x000fe20000400000 */
[----:B------:R-:W-:Y:S01]  /*3830*/  FMUL R209, R209, 1.4426950216293334961 ;  /* 0x3fb8aa3bd1d17820 */ /* 0x000fe20000400000 */
[----:B------:R-:W-:Y:S01]  /*3840*/  FMUL R194, R194, 1.4426950216293334961 ;  /* 0x3fb8aa3bc2c27820 */ /* 0x000fe20000400000 */
[----:B------:R-:W-:Y:S01]  /*3850*/  FMUL R198, R198, 1.4426950216293334961 ;  /* 0x3fb8aa3bc6c67820 */ /* 0x000fe20000400000 */
[----:B------:R-:W-:Y:S01]  /*3860*/  FMUL R213, R213, 1.4426950216293334961 ;  /* 0x3fb8aa3bd5d57820 */ /* 0x000fe20000400000 */
[----:B------:R-:W0:Y:S01]  /*3870*/  MUFU.EX2 R12, R210 ;  /* 0x000000d2000c7308 */ /* 0x000e220000000800 */
[----:B----4-:R-:W-:Y:S01]  /*3880*/  FMUL R206, R204, 1.4426950216293334961 ;  /* 0x3fb8aa3bccce7820 */ /* 0x010fe20000400000 */
[----:B------:R-:W-:Y:S01]  /*3890*/  FADD R204, R16, -R88 ;  /* 0x8000005810cc7221 */ /* 0x000fe20000000000 */
[----:B------:R-:W-:Y:S01]  /*38a0*/  FMUL R215, R215, 1.4426950216293334961 ;  /* 0x3fb8aa3bd7d77820 */ /* 0x000fe20000400000 */
[----:B------:R-:W-:Y:S01]  /*38b0*/  FMUL R200, R200, 1.4426950216293334961 ;  /* 0x3fb8aa3bc8c87820 */ /* 0x000fe20000400000 */
[----:B------:R-:W-:Y:S01]  /*38c0*/  FMUL R217, R217, 1.4426950216293334961 ;  /* 0x3fb8aa3bd9d97820 */ /* 0x000fe20000400000 */
[----:B------:R3:W5:Y:S02]  /*38d0*/  @P0 LDG.E.U16 R92, desc[UR30][R106.64] ;  /* 0x0000001e6a5c0981 */ /* 0x000764000c1e1500 */
[----:B------:R2:W-:Y:S02]  /*38e0*/  MUFU.EX2 R16, R206 ;  /* 0x000000ce00107308 */ /* 0x0005e40000000800 */
[----:B------:R3:W5:Y:S04]  /*38f0*/  @P0 LDG.E.U16 R94, desc[UR30][R98.64] ;  /* 0x0000001e625e0981 */ /* 0x000768000c1e1500 */
[----:B------:R3:W5:Y:S01]  /*3900*/  @P0 LDG.E.U16 R96, desc[UR30][R78.64] ;  /* 0x0000001e4e600981 */ /* 0x000762000c1e1500 */
[----:B--2---:R-:W-:Y:S01]  /*3910*/  FADD R206, R202, R7 ;  /* 0x00000007cace7221 */ /* 0x004fe20000000000 */
[----:B------:R2:W4:Y:S02]  /*3920*/  MUFU.EX2 R15, R212 ;  /* 0x000000d4000f7308 */ /* 0x0005240000000800 */
[----:B------:R3:W5:Y:S01]  /*3930*/  @P0 LDG.E.U16 R158, desc[UR30][R70.64] ;  /* 0x0000001e469e0981 */ /* 0x000762000c1e1500 */
[----:B------:R-:W-:-:S03]  /*3940*/  FADD R219, R177, R206 ;  /* 0x000000ceb1db7221 */ /* 0x000fc60000000000 */
[----:B------:R3:W5:Y:S01]  /*3950*/  @P0 LDG.E.U16 R176, desc[UR30][R62.64] ;  /* 0x0000001e3eb00981 */ /* 0x000762000c1e1500 */
[----:B------:R-:W-:-:S03]  /*3960*/  FADD R206, R6, R219 ;  /* 0x000000db06ce7221 */ /* 0x000fc60000000000 */
[----:B------:R3:W5:Y:S01]  /*3970*/  @P0 LDG.E.U16 R178, desc[UR30][R42.64] ;  /* 0x0000001e2ab20981 */ /* 0x000762000c1e1500 */
[----:B------:R-:W-:-:S03]  /*3980*/  FADD R219, R9, R206 ;  /* 0x000000ce09db7221 */ /* 0x000fc60000000000 */
[----:B------:R3:W5:Y:S01]  /*3990*/  @P0 LDG.E.U16 R190, desc[UR30][R50.64] ;  /* 0x0000001e32be0981 */ /* 0x000762000c1e1500 */
[----:B------:R-:W-:Y:S01]  /*39a0*/  FADD R206, R8, R219 ;  /* 0x000000db08ce7221 */ /* 0x000fe20000000000 */
[----:B------:R-:W0:Y:S02]  /*39b0*/  MUFU.EX2 R14, R214 ;  /* 0x000000d6000e7308 */ /* 0x000e240000000800 */
[----:B------:R3:W5:Y:S01]  /*39c0*/  @P0 LDG.E.U16 R179, desc[UR30][R112.64] ;  /* 0x0000001e70b30981 */ /* 0x000762000c1e1500 */
[----:B------:R-:W-:Y:S01]  /*39d0*/  FADD R221, R11, R206 ;  /* 0x000000ce0bdd7221 */ /* 0x000fe20000000000 */
[----:B------:R-:W-:Y:S02]  /*39e0*/  FMUL R210, R204, 1.4426950216293334961 ;  /* 0x3fb8aa3bccd27820 */ /* 0x000fe40000400000 */
[----:B------:R3:W5:Y:S01]  /*39f0*/  @P0 LDG.E.U16 R191, desc[UR30][R104.64] ;  /* 0x0000001e68bf0981 */ /* 0x000762000c1e1500 */
[----:B-1----:R-:W-:Y:S01]  /*3a00*/  FADD R206, R10, R221 ;  /* 0x000000dd0ace7221 */ /* 0x002fe20000000000 */
[----:B------:R0:W1:Y:S01]  /*3a10*/  MUFU.EX2 R17, R208 ;  /* 0x000000d000117308 */ /* 0x0000620000000800 */
[----:B------:R-:W-:Y:S01]  /*3a20*/  FADD R204, R19, -R88 ;  /* 0x8000005813cc7221 */ /* 0x000fe20000000000 */
[----:B------:R3:W5:Y:S01]  /*3a30*/  @P0 LDG.E.U16 R193, desc[UR30][R84.64] ;  /* 0x0000001e54c10981 */ /* 0x000762000c1e1500 */
[----:B------:R-:W-:-:S02]  /*3a40*/  FADD R221, R13, R206 ;  /* 0x000000ce0ddd7221 */ /* 0x000fc40000000000 */
[----:B--2---:R-:W-:Y:S01]  /*3a50*/  FMUL R212, R204, 1.4426950216293334961 ;  /* 0x3fb8aa3bccd47820 */ /* 0x004fe20000400000 */
[----:B------:R-:W-:Y:S01]  /*3a60*/  FADD R204, R18, -R88 ;  /* 0x8000005812cc7221 */ /* 0x000fe20000000000 */
[----:B------:R3:W5:Y:S01]  /*3a70*/  @P0 LDG.E.U16 R195, desc[UR30][R76.64] ;  /* 0x0000001e4cc30981 */ /* 0x000762000c1e1500 */
[----:B0-----:R-:W-:Y:S01]  /*3a80*/  FADD R208, R12, R221 ;  /* 0x000000dd0cd07221 */ /* 0x001fe20000000000 */
[----:B------:R-:W0:Y:S01]  /*3a90*/  MUFU.EX2 R19, R210 ;  /* 0x000000d200137308 */ /* 0x000e220000000800 */
[----:B------:R-:W-:Y:S01]  /*3aa0*/  FMUL R204, R204, 1.4426950216293334961 ;  /* 0x3fb8aa3bcccc7820 */ /* 0x000fe20000400000 */
[----:B------:R3:W5:Y:S01]  /*3ab0*/  @P0 LDG.E.U16 R197, desc[UR30][R68.64] ;  /* 0x0000001e44c50981 */ /* 0x000762000c1e1500 */
[----:B----4-:R-:W-:-:S03]  /*3ac0*/  FADD R221, R15, R208 ;  /* 0x000000d00fdd7221 */ /* 0x010fc60000000000 */
[----:B------:R3:W5:Y:S01]  /*3ad0*/  @P0 LDG.E.U16 R199, desc[UR30][R60.64] ;  /* 0x0000001e3cc70981 */ /* 0x000762000c1e1500 */
[----:B------:R-:W-:Y:S01]  /*3ae0*/  FADD R208, R14, R221 ;  /* 0x000000dd0ed07221 */ /* 0x000fe20000000000 */
[----:B------:R-:W2:Y:S02]  /*3af0*/  MUFU.EX2 R18, R212 ;  /* 0x000000d400127308 */ /* 0x000ea40000000800 */
[----:B------:R3:W5:Y:S04]  /*3b00*/  @P0 LDG.E.U16 R201, desc[UR30][R44.64] ;  /* 0x0000001e2cc90981 */ /* 0x000768000c1e1500 */
[----:B------:R3:W5:Y:S02]  /*3b10*/  @P0 LDG.E.U16 R203, desc[UR30][R52.64] ;  /* 0x0000001e34cb0981 */ /* 0x000764000c1e1500 */
[----:B------:R-:W4:Y:S08]  /*3b20*/  MUFU.EX2 R204, R204 ;  /* 0x000000cc00cc7308 */ /* 0x000f300000000800 */
[----:B------:R1:W-:Y:S02]  /*3b30*/  MUFU.EX2 R219, R5 ;  /* 0x0000000500db7308 */ /* 0x0003e40000000800 */
[----:B-1----:R-:W-:-:S06]  /*3b40*/  FADD R5, R17, R208 ;  /* 0x000000d011057221 */ /* 0x002fcc0000000000 */
[----:B------:R-:W1:Y:S08]  /*3b50*/  MUFU.EX2 R205, R205 ;  /* 0x000000cd00cd7308 */ /* 0x000e700000000800 */
[----:B------:R0:W-:Y:S02]  /*3b60*/  MUFU.EX2 R206, R4 ;  /* 0x0000000400ce7308 */ /* 0x0001e40000000800 */
[----:B0-----:R-:W-:-:S06]  /*3b70*/  FADD R4, R16, R5 ;  /* 0x0000000510047221 */ /* 0x001fcc0000000000 */
[----:B------:R-:W0:Y:S01]  /*3b80*/  MUFU.EX2 R86, R86 ;  /* 0x0000005600567308 */ /* 0x000e220000000800 */
[----:B------:R-:W-:-:S04]  /*3b90*/  FADD R221, R19, R4 ;  /* 0x0000000413dd7221 */ /* 0x000fc80000000000 */
[----:B--2---:R-:W-:-:S03]  /*3ba0*/  FADD R221, R18, R221 ;  /* 0x000000dd12dd7221 */ /* 0x004fc60000000000 */
[----:B------:R-:W2:Y:S01]  /*3bb0*/  MUFU.EX2 R207, R207 ;  /* 0x000000cf00cf7308 */ /* 0x000ea20000000800 */
[----:B----4-:R-:W-:-:S07]  /*3bc0*/  FADD R208, R204, R221 ;  /* 0x000000ddccd07221 */ /* 0x010fce0000000000 */
[----:B------:R-:W4:Y:S01]  /*3bd0*/  MUFU.EX2 R192, R192 ;  /* 0x000000c000c07308 */ /* 0x000f220000000800 */
[----:B-1----:R-:W-:Y:S01]  /*3be0*/  FADD R221, R205, R208 ;  /* 0x000000d0cddd7221 */ /* 0x002fe20000000000 */
[----:B------:R-:W-:Y:S01]  /*3bf0*/  FMUL R5, R196, 1.4426950216293334961 ;  /* 0x3fb8aa3bc4057820 */ /* 0x000fe20000400000 */
[----:B------:R-:W-:Y:S02]  /*3c00*/  FADD R4, R211, -R88 ;  /* 0x80000058d3047221 */ /* 0x000fe40000000000 */
[----:B0-----:R-:W-:-:S03]  /*3c10*/  FADD R208, R86, R221 ;  /* 0x000000dd56d07221 */ /* 0x001fc60000000000 */
[----:B------:R-:W0:Y:S08]  /*3c20*/  MUFU.EX2 R209, R209 ;  /* 0x000000d100d17308 */ /* 0x000e300000000800 */
[----:B------:R2:W-:Y:S01]  /*3c30*/  MUFU.EX2 R211, R5 ;  /* 0x0000000500d37308 */ /* 0x0005e20000000800 */
[----:B------:R-:W-:Y:S01]  /*3c40*/  FMUL R4, R4, 1.4426950216293334961 ;  /* 0x3fb8aa3b04047820 */ /* 0x000fe20000400000 */
[----:B--2---:R-:W-:-:S06]  /*3c50*/  FADD R5, R207, R208 ;  /* 0x000000d0cf057221 */ /* 0x004fcc0000000000 */
[----:B------:R-:W1:Y:S01]  /*3c60*/  MUFU.EX2 R194, R194 ;  /* 0x000000c200c27308 */ /* 0x000e620000000800 */
[----:B----4-:R-:W-:-:S04]  /*3c70*/  FADD R208, R192, R5 ;  /* 0x00000005c0d07221 */ /* 0x010fc80000000000 */
[----:B------:R-:W-:-:S03]  /*3c80*/  FADD R5, R219, R208 ;  /* 0x000000d0db057221 */ /* 0x000fc60000000000 */
[----:B------:R2:W4:Y:S02]  /*3c90*/  MUFU.EX2 R196, R4 ;  /* 0x0000000400c47308 */ /* 0x0005240000000800 */
[----:B--2---:R-:W-:-:S06]  /*3ca0*/  FADD R4, R206, R5 ;  /* 0x00000005ce047221 */ /* 0x004fcc0000000000 */
[----:B------:R-:W2:Y:S01]  /*3cb0*/  MUFU.EX2 R221, R198 ;  /* 0x000000c600dd7308 */ /* 0x000ea20000000800 */
[----:B0-----:R-:W-:-:S04]  /*3cc0*/  FADD R5, R209, R4 ;  /* 0x00000004d1057221 */ /* 0x001fc80000000000 */
[----:B-1----:R-:W-:-:S03]  /*3cd0*/  FADD R4, R194, R5 ;  /* 0x00000005c2047221 */ /* 0x002fc60000000000 */
[----:B------:R-:W0:Y:S01]  /*3ce0*/  MUFU.EX2 R213, R213 ;  /* 0x000000d500d57308 */ /* 0x000e220000000800 */
[----:B------:R-:W-:-:S07]  /*3cf0*/  FADD R5, R211, R4 ;  /* 0x00000004d3057221 */ /* 0x000fce0000000000 */
[----:B------:R-:W1:Y:S01]  /*3d00*/  MUFU.EX2 R208, R215 ;  /* 0x000000d700d07308 */ /* 0x000e620000000800 */
[----:B----4-:R-:W-:-:S07]  /*3d10*/  FADD R4, R196, R5 ;  /* 0x00000005c4047221 */ /* 0x010fce0000000000 */
[----:B------:R-:W4:Y:S01]  /*3d20*/  MUFU.EX2 R200, R200 ;  /* 0x000000c800c87308 */ /* 0x000f220000000800 */
[----:B--2---:R-:W-:Y:S01]  /*3d30*/  FADD R198, R221, R4 ;  /* 0x00000004ddc67221 */ /* 0x004fe20000000000 */
[----:B------:R-:W-:-:S06]  /*3d40*/  F2FP.F16.F32.PACK_AB R5, R6, R177 ;  /* 0x000000b10605723e */ /* 0x000fcc00000000ff */
[----:B------:R-:W2:Y:S01]  /*3d50*/  MUFU.EX2 R217, R217 ;  /* 0x000000d900d97308 */ /* 0x000ea20000000800 */
[----:B0-----:R-:W-:Y:S01]  /*3d60*/  FADD R177, R213, R198 ;  /* 0x000000c6d5b17221 */ /* 0x001fe20000000000 */
[----:B------:R-:W-:-:S03]  /*3d70*/  F2FP.F16.F32.PACK_AB R4, R7, R202 ;  /* 0x000000ca0704723e */ /* 0x000fc600000000ff */
[----:B-1----:R-:W-:Y:S01]  /*3d80*/  FADD R177, R208, R177 ;  /* 0x000000b1d0b17221 */ /* 0x002fe20000000000 */
[----:B------:R-:W-:Y:S02]  /*3d90*/  F2FP.F16.F32.PACK_AB R7, R10, R11 ;  /* 0x0000000b0a07723e */ /* 0x000fe400000000ff */
[----:B------:R-:W-:Y:S01]  /*3da0*/  F2FP.F16.F32.PACK_AB R10, R16, R17 ;  /* 0x00000011100a723e */ /* 0x000fe200000000ff */
[----:B----4-:R-:W-:Y:S01]  /*3db0*/  FADD R16, R200, R177 ;  /* 0x000000b1c8107221 */ /* 0x010fe20000000000 */
[----:B------:R-:W-:Y:S02]  /*3dc0*/  F2FP.F16.F32.PACK_AB R6, R8, R9 ;  /* 0x000000090806723e */ /* 0x000fe400000000ff */
[----:B------:R-:W-:Y:S02]  /*3dd0*/  F2FP.F16.F32.PACK_AB R8, R12, R13 ;  /* 0x0000000d0c08723e */ /* 0x000fe400000000ff */
[----:B------:R-:W-:Y:S01]  /*3de0*/  F2FP.F16.F32.PACK_AB R13, R207, R86 ;  /* 0x00000056cf0d723e */ /* 0x000fe200000000ff */
[----:B--2---:R-:W-:Y:S01]  /*3df0*/  FADD R86, R217, R16 ;  /* 0x00000010d9567221 */ /* 0x004fe20000000000 */
[----:B------:R-:W-:-:S02]  /*3e00*/  F2FP.F16.F32.PACK_AB R9, R14, R15 ;  /* 0x0000000f0e09723e */ /* 0x000fc400000000ff */
[----:B------:R-:W-:Y:S02]  /*3e10*/  F2FP.F16.F32.PACK_AB R11, R18, R19 ;  /* 0x00000013120b723e */ /* 0x000fe400000000ff */
[----:B------:R3:W0:Y:S01]  /*3e20*/  SHFL.BFLY PT, R177, R86, 0x10, 0x1f ;  /* 0x0e001f0056b17f89 */ /* 0x00062200000e0000 */
[----:B------:R-:W-:Y:S02]  /*3e30*/  F2FP.F16.F32.PACK_AB R12, R205, R204 ;  /* 0x000000cccd0c723e */ /* 0x000fe400000000ff */
[----:B------:R-:W-:Y:S02]  /*3e40*/  F2FP.F16.F32.PACK_AB R14, R219, R192 ;  /* 0x000000c0db0e723e */ /* 0x000fe400000000ff */
[----:B------:R-:W-:Y:S02]  /*3e50*/  F2FP.F16.F32.PACK_AB R15, R209, R206 ;  /* 0x000000ced10f723e */ /* 0x000fe400000000ff */
[----:B------:R-:W-:Y:S02]  /*3e60*/  F2FP.F16.F32.PACK_AB R16, R211, R194 ;  /* 0x000000c2d310723e */ /* 0x000fe400000000ff */
[----:B------:R-:W-:-:S02]  /*3e70*/  F2FP.F16.F32.PACK_AB R17, R221, R196 ;  /* 0x000000c4dd11723e */ /* 0x000fc400000000ff */
[----:B------:R-:W-:Y:S02]  /*3e80*/  F2FP.F16.F32.PACK_AB R18, R208, R213 ;  /* 0x000000d5d012723e */ /* 0x000fe400000000ff */
[----:B------:R-:W-:Y:S01]  /*3e90*/  F2FP.F16.F32.PACK_AB R19, R217, R200 ;  /* 0x000000c8d913723e */ /* 0x000fe200000000ff */
[----:B---3--:R-:W-:Y:S06]  /*3ea0*/  @!P0 BRA `(.L_x_9) ;  /* 0x0000000000088947 */ /* 0x008fec0003800000 */
[----:B------:R1:W-:Y:S01]  /*3eb0*/  STTM.16dp32bit_t0_t15.x16 tmem[UR15+0x40], R4 ;  /* 0x00004004000079ed */ /* 0x0003e20008a0000f */
[----:B------:R1:W-:Y:S02]  /*3ec0*/  STTM.16dp32bit_t16_t31.x16 tmem[UR15+0x50], R4 ;  /* 0x00005004000079ed */ /* 0x0003e40008a2000f */
.L_x_9:
[----:B-----5:R-:W-:Y:S01]  /*3ed0*/  STS.U16 [R59+UR11+0x2000], R20 ;  /* 0x002000143b007988 */ /* 0x020fe2000800040b */
[----:B-1----:R-:W-:-:S03]  /*3ee0*/  FADD R4, -R88, -INF ;  /* 0xff80000058047421 */ /* 0x002fc60000000100 */
[----:B------:R-:W-:Y:S04]  /*3ef0*/  STS.U16 [R59+UR11+0x2400], R22 ;  /* 0x002400163b007988 */ /* 0x000fe8000800040b */
        /* <DEDUP_REMOVED lines=14> */
[----:B------:R1:W-:Y:S04]  /*3fe0*/  STS.U16 [R57+UR11+0x2200], R90 ;  /* 0x0022005a39007988 */ /* 0x0003e8000800040b */
[----:B------:R2:W-:Y:S04]  /*3ff0*/  STS.U16 [R57+UR11+0x2600], R92 ;  /* 0x0026005c39007988 */ /* 0x0005e8000800040b */
[----:B------:R2:W-:Y:S01]  /*4000*/  STS.U16 [R57+UR11+0x2a00], R94 ;  /* 0x002a005e39007988 */ /* 0x0005e2000800040b */
[----:B-1----:R-:W-:-:S03]  /*4010*/  FMUL R90, R4, 1.4426950216293334961 ;  /* 0x3fb8aa3b045a7820 */ /* 0x002fc60000400000 */
[----:B------:R2:W-:Y:S04]  /*4020*/  STS.U16 [R57+UR11+0x2e00], R96 ;  /* 0x002e006039007988 */ /* 0x0005e8000800040b */
[----:B------:R2:W-:Y:S01]  /*4030*/  STS.U16 [R57+UR11+0x3200], R158 ;  /* 0x0032009e39007988 */ /* 0x0005e2000800040b */
[----:B------:R-:W1:Y:S03]  /*4040*/  MUFU.EX2 R90, R90 ;  /* 0x0000005a005a7308 */ /* 0x000e660000000800 */
[----:B------:R2:W-:Y:S04]  /*4050*/  STS.U16 [R57+UR11+0x3600], R176 ;  /* 0x003600b039007988 */ /* 0x0005e8000800040b */
        /* <DEDUP_REMOVED lines=9> */
[----:B------:R2:W-:Y:S01]  /*40f0*/  STS.U16 [R56+UR11+0x3f00], R203 ;  /* 0x003f00cb38007988 */ /* 0x0005e2000800040b */
[----:B------:R-:W3:Y:S02]  /*4100*/  FENCE.VIEW.ASYNC.T ;  /* 0x00000000000073c6 */ /* 0x000ee40000000200 */
[----:B---3--:R-:W-:Y:S06]  /*4110*/  BAR.SYNC.DEFER_BLOCKING 0x0 ;  /* 0x0000000000007b1d */ /* 0x008fec0000010000 */
[----:B------:R-:W3:Y:S01]  /*4120*/  LDTM.16dp32bit_t0_t15.x32 R4, tmem[UR15] ;  /* 0x0000000f000479ee */ /* 0x000ee20008a80000 */
[----:B------:R-:W4:Y:S01]  /*4130*/  LDTM.16dp32bit_t16_t31.x32 R4, tmem[UR15+0x20] ;  /* 0x0000200f000479ee */ /* 0x000f220008aa0000 */
[----:B------:R-:W-:Y:S01]  /*4140*/  NOP ;  /* 0x0000000000007918 */ /* 0x000fe20000000000 */
[----:B-12---:R-:W-:Y:S05]  /*4150*/  @!P0 BRA `(.L_x_10) ;  /* 0x0000000000888947 */ /* 0x006fea0003800000 */
[C---:B---34-:R-:W-:Y:S01]  /*4160*/  FMUL R4, R90.reuse, R4 ;  /* 0x000000045a047220 */ /* 0x058fe20000400000 */
[C---:B------:R-:W-:Y:S01]  /*4170*/  FMUL R5, R90.reuse, R5 ;  /* 0x000000055a057220 */ /* 0x040fe20000400000 */
        /* <DEDUP_REMOVED lines=29> */
[----:B------:R-:W-:-:S04]  /*4350*/  FMUL R35, R90, R35 ;  /* 0x000000235a237220 */ /* 0x000fc80000400000 */
[----:B------:R1:W-:Y:S01]  /*4360*/  STTM.16dp32bit_t0_t15.x32 tmem[UR15], R4 ;  /* 0x00000004000079ed */ /* 0x0003e20008a8000f */
[----:B------:R1:W-:Y:S02]  /*4370*/  STTM.16dp32bit_t16_t31.x32 tmem[UR15+0x20], R4 ;  /* 0x00002004000079ed */ /* 0x0003e40008aa000f */
.L_x_10:
[----:B----4-:R-:W2:Y:S02]  /*4380*/  FENCE.VIEW.ASYNC.T ;  /* 0x00000000000073c6 */ /* 0x010ea40000000200 */
[----:B--2---:R-:W-:Y:S01]  /*4390*/  BAR.SYNC.DEFER_BLOCKING 0x0 ;  /* 0x0000000000007b1d */ /* 0x004fe20000010000 */
[----:B0-----:R-:W-:Y:S01]  /*43a0*/  FADD R177, R86, R177 ;  /* 0x000000b156b17221 */ /* 0x001fe20000000000 */
[----:B------:R-:W-:Y:S02]  /*43b0*/  UISETP.GE.AND UP0, UPT, UR12, 0x1, UPT ;  /* 0x000000010c00788c */ /* 0x000fe4000bf06270 */
[----:B------:R-:W-:Y:S01]  /*43c0*/  UIADD3 UR21, UPT, UPT, UR13, 0x40, URZ ;  /* 0x000000400d157890 */ /* 0x000fe2000fffe0ff */
[----:B------:R-:W-:Y:S01]  /*43d0*/  FADD R177, R90, R177 ;  /* 0x000000b15ab17221 */ /* 0x000fe20000000000 */
[----:B------:R0:W-:Y:S06]  /*43e0*/  MEMBAR.ALL.CTA ;  /* 0x0000000000007992 */ /* 0x0001ec0000008000 */
[----:B0-----:R-:W0:Y:S02]  /*43f0*/  FENCE.VIEW.ASYNC.S ;  /* 0x00000000000073c6 */ /* 0x001e240000000000 */
[----:B0-----:R-:W-:Y:S06]  /*4400*/  BAR.SYNC.DEFER_BLOCKING 0x0 ;  /* 0x0000000000007b1d */ /* 0x001fec0000010000 */
[----:B------:R-:W-:Y:S05]  /*4410*/  @!P1 BRA `(.L_x_11) ;  /* 0x00000000007c9947 */ /* 0x000fea0003800000 */
[----:B------:R-:W-:Y:S01]  /*4420*/  UIADD3 UR5, UPT, UPT, UR11, 0x2000, URZ ;  /* 0x000020000b057890 */ /* 0x000fe2000fffe0ff */
[----:B------:R-:W-:Y:S01]  /*4430*/  UMOV UR4, URZ ;  /* 0x000000ff00047c82 */ /* 0x000fe20008000000 */
[----:B------:R-:W-:Y:S02]  /*4440*/  UIADD3 UR16, UPT, UPT, UR13, 0x48, URZ ;  /* 0x000000480d107890 */ /* 0x000fe4000fffe0ff */
[----:B------:R-:W-:Y:S02]  /*4450*/  USHF.R.U32.HI UR5, URZ, 0x4, UR5 ;  /* 0x00000004ff057899 */ /* 0x000fe40008011605 */
[----:B------:R-:W-:Y:S02]  /*4460*/  UIADD3 UR17, UPT, UPT, UR13, 0x50, URZ ;  /* 0x000000500d117890 */ /* 0x000fe4000fffe0ff */
[----:B------:R-:W-:Y:S02]  /*4470*/  USGXT.U32 UR8, UR5, 0xe ;  /* 0x0000000e0508789a */ /* 0x000fe40008000000 */
[----:B------:R-:W-:-:S02]  /*4480*/  UIADD3 UR19, UPT, UPT, UR13, 0x58, URZ ;  /* 0x000000580d137890 */ /* 0x000fc4000fffe0ff */
[----:B------:R-:W-:Y:S01]  /*4490*/  UIADD3 UR24, UP3, UPT, UR8, 0x2, URZ ;  /* 0x0000000208187890 */ /* 0x000fe2000ff7e0ff */
[----:B------:R-:W-:Y:S01]  /*44a0*/  UMOV UR22, 0x0 ;  /* 0x0000000000167882 */ /* 0x000fe20000000000 */
[----:B------:R-:W-:Y:S02]  /*44b0*/  UMOV UR23, 0x4100010 ;  /* 0x0410001000177882 */ /* 0x000fe40000000000 */
[----:B------:R-:W-:Y:S02]  /*44c0*/  UIADD3.X UR25, UPT, UPT, UR4, 0x40004040, URZ, UP3, !UPT ;  /* 0x4000404004197890 */ /* 0x000fe40009ffe4ff */
[----:B------:R-:W-:Y:S02]  /*44d0*/  UIADD3 UR28, UP3, UPT, UR24, 0x2, URZ ;  /* 0x00000002181c7890 */ /* 0x000fe4000ff7e0ff */
[----:B------:R-:W-:Y:S02]  /*44e0*/  UIADD3 UR34, UP4, UPT, UR24, 0x4, URZ ;  /* 0x0000000418227890 */ /* 0x000fe4000ff9e0ff */
[----:B------:R-:W-:-:S02]  /*44f0*/  UIADD3.X UR29, UPT, UPT, UR25, URZ, URZ, UP3, !UPT ;  /* 0x000000ff191d7290 */ /* 0x000fc40009ffe4ff */
[----:B------:R-:W-:Y:S01]  /*4500*/  UIADD3.X UR35, UPT, UPT, UR25, URZ, URZ, UP4, !UPT ;  /* 0x000000ff19237290 */ /* 0x000fe2000a7fe4ff */
[----:B------:R-:W-:Y:S01]  /*4510*/  UMOV UR9, 0x40004040 ;  /* 0x4000404000097882 */ /* 0x000fe20000000000 */
[----:B------:R-:W-:Y:S01]  /*4520*/  UMOV UR26, 0x0 ;  /* 0x00000000001a7882 */ /* 0x000fe20000000000 */
[----:B------:R-:W-:Y:S01]  /*4530*/  UMOV UR27, 0x4100010 ;  /* 0x04100010001b7882 */ /* 0x000fe20000000000 */
[----:B------:R-:W-:Y:S01]  /*4540*/  UMOV UR32, 0x0 ;  /* 0x0000000000207882 */ /* 0x000fe20000000000 */
[----:B------:R-:W-:Y:S01]  /*4550*/  UMOV UR33, 0x4100010 ;  /* 0x0410001000217882 */ /* 0x000fe20000000000 */
[----:B------:R-:W-:Y:S01]  /*4560*/  UMOV UR4, UR14 ;  /* 0x0000000e00047c82 */ /* 0x000fe20008000000 */
[----:B------:R-:W-:Y:S01]  /*4570*/  UMOV UR5, URZ ;  /* 0x000000ff00057c82 */ /* 0x000fe20008000000 */
[----:B------:R0:W-:Y:S01]  /*4580*/  UTCHMMA tmem[UR21], gdesc[UR8], tmem[UR13], tmem[UR22], idesc[UR23], UPT ;  /* 0x00ff1608150079ea */ /* 0x0001e2000b80000d */
[----:B------:R-:W-:Y:S01]  /*4590*/  UMOV UR38, 0x0 ;  /* 0x0000000000267882 */ /* 0x000fe20000000000 */
[----:B------:R-:W-:Y:S01]  /*45a0*/  UMOV UR39, 0x4100010 ;  /* 0x0410001000277882 */ /* 0x000fe20000000000 */
[----:B------:R0:W-:Y:S01]  /*45b0*/  UTCHMMA tmem[UR16], gdesc[UR24], tmem[UR13], tmem[UR26], idesc[UR27], UPT ;  /* 0x00ff1a18100079ea */ /* 0x0001e2000b80000d */
[----:B------:R-:W-:Y:S01]  /*45c0*/  UMOV UR4, UR4 ;  /* 0x0000000400047c82 */ /* 0x000fe20008000000 */
[----:B------:R0:W-:Y:S01]  /*45d0*/  UTCHMMA tmem[UR17], gdesc[UR28], tmem[UR13], tmem[UR32], idesc[UR33], UPT ;  /* 0x00ff201c110079ea */ /* 0x0001e2000b80000d */
[----:B------:R0:W-:Y:S01]  /*45e0*/  UTCHMMA tmem[UR19], gdesc[UR34], tmem[UR13], tmem[UR38], idesc[UR39], UPT ;  /* 0x00ff2622130079ea */ /* 0x0001e2000b80000d */
[----:B------:R0:W-:Y:S01]  /*45f0*/  UTCBAR [UR4], URZ ;  /* 0x000000ff040073e9 */ /* 0x0001e200080000ff */
[----:B------:R-:W-:Y:S01]  /*4600*/  NOP ;  /* 0x0000000000007918 */ /* 0x000fe20000000000 */
.L_x_11:
[----:B------:R-:W-:Y:S01]  /*4610*/  FSEL R88, R88, -INF , P0 ;  /* 0xff80000058587808 */ /* 0x000fe20000000000 */
[----:B0-----:R-:W-:Y:S01]  /*4620*/  UMOV UR4, URZ ;  /* 0x000000ff00047c82 */ /* 0x001fe20008000000 */
[----:B------:R-:W-:Y:S01]  /*4630*/  FSEL R86, R177, 1, P0 ;  /* 0x3f800000b1567808 */ /* 0x000fe20000000000 */
[----:B------:R-:W-:Y:S06]  /*4640*/  BRA.U !UP0, `(.L_x_12) ;  /* 0x0000002d082c7547 */ /* 0x000fec000b800000 */
[----:B------:R-:W-:Y:S01]  /*4650*/  USHF.L.U32 UR22, UR7, 0x6, URZ ;  /* 0x0000000607167899 */ /* 0x000fe200080006ff */
[----:B------:R-:W-:Y:S01]  /*4660*/  IMAD.SHL.U32 R159, R159, 0x40, RZ ;  /* 0x000000409f9f7824 */ /* 0x000fe200078e00ff */
[----:B------:R-:W-:Y:S01]  /*4670*/  USHF.R.U32.HI UR26, URZ, 0x4, UR6 ;  /* 0x00000004ff1a7899 */ /* 0x000fe20008011606 */
[----:B------:R-:W-:Y:S01]  /*4680*/  IMAD.MOV.U32 R193, RZ, RZ, R88 ;  /* 0x000000ffffc17224 */ /* 0x000fe200078e0058 */
[----:B------:R-:W-:Y:S01]  /*4690*/  UIADD3 UR7, UPT, UPT, UR11, 0x6000, URZ ;  /* 0x000060000b077890 */ /* 0x000fe2000fffe0ff */
[----:B------:R-:W-:Y:S01]  /*46a0*/  IMAD.MOV.U32 R90, RZ, RZ, RZ ;  /* 0x000000ffff5a7224 */ /* 0x000fe200078e00ff */
[----:B------:R-:W-:Y:S01]  /*46b0*/  USHF.R.U32.HI UR24, URZ, 0x4, UR11 ;  /* 0x00000004ff187899 */ /* 0x000fe2000801160b */
[----:B------:R-:W-:Y:S01]  /*46c0*/  IMAD.MOV.U32 R177, RZ, RZ, R159 ;  /* 0x000000ffffb17224 */ /* 0x000fe200078e009f */
[----:B------:R-:W-:Y:S01]  /*46d0*/  USGXT.U32 UR26, UR26, 0xe ;  /* 0x0000000e1a1a789a */ /* 0x000fe20008000000 */
[----:B------:R-:W-:Y:S01]  /*46e0*/  MOV R179, UR22 ;  /* 0x0000001600b37c02 */ /* 0x000fe20008000f00 */
[----:B------:R-:W-:-:S02]  /*46f0*/  USHF.R.U32.HI UR7, URZ, 0x4, UR7 ;  /* 0x00000004ff077899 */ /* 0x000fc40008011607 */
[----:B------:R-:W-:Y:S02]  /*4700*/  USGXT.U32 UR24, UR24, 0xe ;  /* 0x0000000e1818789a */ /* 0x000fe40008000000 */
[----:B------:R-:W-:Y:S02]  /*4710*/  UIADD3 UR16, UP0, UPT, UR26, 0x2, URZ ;  /* 0x000000021a107890 */ /* 0x000fe4000ff1e0ff */
[----:B------:R-:W-:Y:S01]  /*4720*/  USGXT.U32 UR28, UR7, 0xe ;  /* 0x0000000e071c789a */ /* 0x000fe20008000000 */
[----:B------:R-:W-:Y:S01]  /*4730*/  UMOV UR4, URZ ;  /* 0x000000ff00047c82 */ /* 0x000fe20008000000 */
[----:B------:R-:W-:Y:S02]  /*4740*/  UISETP.NE.U32.AND UP3, UPT, UR18, URZ, UPT ;  /* 0x000000ff1200728c */ /* 0x000fe4000bf65070 */
[----:B------:R-:W-:Y:S02]  /*4750*/  UIADD3 UR18, UP4, UPT, UR24, 0x80, URZ ;  /* 0x0000008018127890 */ /* 0x000fe4000ff9e0ff */
[----:B------:R-:W-:-:S02]  /*4760*/  UIADD3.X UR17, UPT, UPT, UR4, 0x40004040, URZ, UP0, !UPT ;  /* 0x4000404004117890 */ /* 0x000fc400087fe4ff */
[----:B------:R-:W-:Y:S01]  /*4770*/  UIADD3 UR40, UP0, UPT, UR28, 0x2, URZ ;  /* 0x000000021c287890 */ /* 0x000fe2000ff1e0ff */
[----:B------:R-:W-:Y:S01]  /*4780*/  UMOV UR6, URZ ;  /* 0x000000ff00067c82 */ /* 0x000fe20008000000 */
[----:B------:R-:W-:Y:S01]  /*4790*/  UMOV UR5, URZ ;  /* 0x000000ff00057c82 */ /* 0x000fe20008000000 */
[----:B------:R-:W-:Y:S02]  /*47a0*/  UIADD3.X UR19, UPT, UPT, UR6, 0x40004040, URZ, UP4, !UPT ;  /* 0x4000404006137890 */ /* 0x000fe4000a7fe4ff */
[----:B------:R-:W-:Y:S02]  /*47b0*/  UIADD3 UR42, UP4, UPT, UR18, 0x80, URZ ;  /* 0x00000080122a7890 */ /* 0x000fe4000ff9e0ff */
[----:B------:R-:W-:Y:S02]  /*47c0*/  UIADD3 UR38, UP5, UPT, UR18, 0x100, URZ ;  /* 0x0000010012267890 */ /* 0x000fe4000ffbe0ff */
[----:B------:R-:W-:Y:S01]  /*47d0*/  UIADD3.X UR41, UPT, UPT, UR5, 0x40004040, URZ, UP0, !UPT ;  /* 0x4000404005297890 */ /* 0x000fe200087fe4ff */
[----:B------:R-:W-:Y:S01]  /*47e0*/  UMOV UR23, 0x1 ;  /* 0x0000000100177882 */ /* 0x000fe20000000000 */
[----:B------:R-:W0:Y:S01]  /*47f0*/  LDCU UR37, c[0x0][0x3a8] ;  /* 0x00007500ff2577ac */ /* 0x000e220008000800 */
[----:B------:R-:W-:-:S02]  /*4800*/  UIADD3.X UR43, UPT, UPT, UR19, URZ, URZ, UP4, !UPT ;  /* 0x000000ff132b7290 */ /* 0x000fc4000a7fe4ff */
[----:B------:R-:W-:Y:S02]  /*4810*/  UIADD3.X UR39, UPT, UPT, UR19, URZ, URZ, UP5, !UPT ;  /* 0x000000ff13277290 */ /* 0x000fe4000affe4ff */
[----:B------:R-:W-:Y:S02]  /*4820*/  UIADD3.64 UR44, UPT, UPT, UR16, 0x2, URZ ;  /* 0x00000002102c7897 */ /* 0x000fe4000fffe0ff */
[----:B------:R-:W-:Y:S02]  /*4830*/  UIADD3.64 UR46, UPT, UPT, UR16, 0x4, URZ ;  /* 0x00000004102e7897 */ /* 0x000fe4000fffe0ff */
[----:B------:R-:W-:Y:S02]  /*4840*/  UIADD3.64 UR48, UPT, UPT, UR40, 0x2, URZ ;  /* 0x0000000228307897 */ /* 0x000fe4000fffe0ff */
[----:B------:R-:W-:Y:S01]  /*4850*/  UIADD3.64 UR50, UPT, UPT, UR40, 0x4, URZ ;  /* 0x0000000428327897 */ /* 0x000fe2000fffe0ff */
[----:B------:R-:W-:Y:S01]  /*4860*/  UMOV UR8, URZ ;  /* 0x000000ff00087c82 */ /* 0x000fe20008000000 */
[----:B------:R-:W-:-:S10]  /*4870*/  UMOV UR9, URZ ;  /* 0x000000ff00097c82 */ /* 0x000fd40008000000 */
.L_x_17:
[----:B-123--:R-:W-:-:S04]  /*4880*/  IMAD.WIDE R4, R177, 0x2, R188 ;  /* 0x00000002b1047825 */ /* 0x00efc800078e02bc */
[C---:B------:R-:W-:Y:S01]  /*4890*/  IMAD.WIDE R8, R177.reuse, 0x2, R168 ;  /* 0x00000002b1087825 */ /* 0x040fe200078e02a8 */
[----:B------:R1:W2:Y:S03]  /*48a0*/  LDG.E.U16 R24, desc[UR30][R4.64] ;  /* 0x0000001e04187981 */ /* 0x0002a6000c1e1500 */
[C---:B------:R-:W-:Y:S01]  /*48b0*/  IMAD.WIDE R12, R177.reuse, 0x2, R160 ;  /* 0x00000002b10c7825 */ /* 0x040fe200078e02a0 */
[----:B------:R3:W4:Y:S03]  /*48c0*/  LDG.E.U16 R32, desc[UR30][R8.64] ;  /* 0x0000001e08207981 */ /* 0x000726000c1e1500 */
        /* <DEDUP_REMOVED lines=10> */
[C---:B-1----:R-:W-:Y:S01]  /*4970*/  IMAD.WIDE R4, R177.reuse, 0x2, R186 ;  /* 0x00000002b1047825 */ /* 0x042fe200078e02ba */
[----:B------:R-:W4:Y:S03]  /*4980*/  LDG.E.U16 R158, desc[UR30][R18.64] ;  /* 0x0000001e129e7981 */ /* 0x000f26000c1e1500 */
[C---:B---3--:R-:W-:Y:S01]  /*4990*/  IMAD.WIDE R8, R177.reuse, 0x2, R174 ;  /* 0x00000002b1087825 */ /* 0x048fe200078e02ae */
[----:B------:R1:W3:Y:S03]  /*49a0*/  LDG.E.U16 R25, desc[UR30][R4.64] ;  /* 0x0000001e04197981 */ /* 0x0002e6000c1e1500 */
[C---:B------:R-:W-:Y:S01]  /*49b0*/  IMAD.WIDE R14, R177.reuse, 0x2, R156 ;  /* 0x00000002b10e7825 */ /* 0x040fe200078e029c */
[----:B------:R1:W3:Y:S03]  /*49c0*/  LDG.E.U16 R27, desc[UR30][R8.64] ;  /* 0x0000001e081b7981 */ /* 0x0002e6000c1e1500 */
[C---:B-----5:R-:W-:Y:S01]  /*49d0*/  IMAD.WIDE R12, R177.reuse, 0x2, R148 ;  /* 0x00000002b10c7825 */ /* 0x060fe200078e0294 */
[----:B------:R-:W5:Y:S03]  /*49e0*/  LDG.E.U16 R31, desc[UR30][R14.64] ;  /* 0x0000001e0e1f7981 */ /* 0x000f66000c1e1500 */
[C---:B0-----:R-:W-:Y:S01]  /*49f0*/  IMAD.WIDE R16, R177.reuse, 0x2, R140 ;  /* 0x00000002b1107825 */ /* 0x041fe200078e028c */
[----:B------:R0:W5:Y:S03]  /*4a00*/  LDG.E.U16 R33, desc[UR30][R12.64] ;  /* 0x0000001e0c217981 */ /* 0x000166000c1e1500 */
[C---:B------:R-:W-:Y:S01]  /*4a10*/  IMAD.WIDE R22, R177.reuse, 0x2, R124 ;  /* 0x00000002b1167825 */ /* 0x040fe200078e027c */
[----:B------:R0:W5:Y:S03]  /*4a20*/  LDG.E.U16 R35, desc[UR30][R16.64] ;  /* 0x0000001e10237981 */ /* 0x000166000c1e1500 */
[----:B------:R-:W-:-:S02]  /*4a30*/  IMAD.WIDE R20, R177, 0x2, R132 ;  /* 0x00000002b1147825 */ /* 0x000fc400078e0284 */
[----:B------:R-:W5:Y:S02]  /*4a40*/  LDG.E.U16 R23, desc[UR30][R22.64] ;  /* 0x0000001e16177981 */ /* 0x000f64000c1e1500 */
[C---:B------:R-:W-:Y:S02]  /*4a50*/  IMAD.WIDE R10, R177.reuse, 0x2, R166 ;  /* 0x00000002b10a7825 */ /* 0x040fe400078e02a6 */
[----:B------:R0:W5:Y:S02]  /*4a60*/  LDG.E.U16 R191, desc[UR30][R20.64] ;  /* 0x0000001e14bf7981 */ /* 0x000164000c1e1500 */
[C---:B------:R-:W-:Y:S02]  /*4a70*/  IMAD.WIDE R6, R177.reuse, 0x2, R184 ;  /* 0x00000002b1067825 */ /* 0x040fe400078e02b8 */
[----:B------:R-:W5:Y:S02]  /*4a80*/  LDG.E.U16 R29, desc[UR30][R10.64] ;  /* 0x0000001e0a1d7981 */ /* 0x000f64000c1e1500 */
[----:B-1----:R-:W-:-:S02]  /*4a90*/  IMAD.WIDE R4, R177, 0x2, R172 ;  /* 0x00000002b1047825 */ /* 0x002fc400078e02ac */
[----:B------:R-:W5:Y:S02]  /*4aa0*/  LDG.E.U16 R26, desc[UR30][R6.64] ;  /* 0x0000001e061a7981 */ /* 0x000f64000c1e1500 */
[C---:B------:R-:W-:Y:S02]  /*4ab0*/  IMAD.WIDE R8, R177.reuse, 0x2, R164 ;  /* 0x00000002b1087825 */ /* 0x040fe400078e02a4 */
[----:B------:R1:W5:Y:S02]  /*4ac0*/  LDG.E.U16 R30, desc[UR30][R4.64] ;  /* 0x0000001e041e7981 */ /* 0x000364000c1e1500 */
[C---:B0-----:R-:W-:Y:S02]  /*4ad0*/  IMAD.WIDE R12, R177.reuse, 0x2, R154 ;  /* 0x00000002b10c7825 */ /* 0x041fe400078e029a */
[----:B------:R0:W5:Y:S02]  /*4ae0*/  LDG.E.U16 R34, desc[UR30][R8.64] ;  /* 0x0000001e08227981 */ /* 0x000164000c1e1500 */
[----:B------:R-:W-:-:S02]  /*4af0*/  IMAD.WIDE R14, R177, 0x2, R146 ;  /* 0x00000002b10e7825 */ /* 0x000fc400078e0292 */
[----:B------:R0:W5:Y:S02]  /*4b00*/  LDG.E.U16 R92, desc[UR30][R12.64] ;  /* 0x0000001e0c5c7981 */ /* 0x000164000c1e1500 */
[C---:B------:R-:W-:Y:S02]  /*4b10*/  IMAD.WIDE R18, R177.reuse, 0x2, R138 ;  /* 0x00000002b1127825 */ /* 0x040fe400078e028a */
[----:B------:R0:W5:Y:S02]  /*4b20*/  LDG.E.U16 R96, desc[UR30][R14.64] ;  /* 0x0000001e0e607981 */ /* 0x000164000c1e1500 */
[C---:B------:R-:W-:Y:S02]  /*4b30*/  IMAD.WIDE R16, R177.reuse, 0x2, R130 ;  /* 0x00000002b1107825 */ /* 0x040fe400078e0282 */
[----:B------:R-:W5:Y:S02]  /*4b40*/  LDG.E.U16 R22, desc[UR30][R18.64] ;  /* 0x0000001e12167981 */ /* 0x000f64000c1e1500 */
[----:B------:R-:W-:-:S02]  /*4b50*/  IMAD.WIDE R20, R177, 0x2, R122 ;  /* 0x00000002b1147825 */ /* 0x000fc400078e027a */
[----:B------:R0:W5:Y:S02]  /*4b60*/  LDG.E.U16 R178, desc[UR30][R16.64] ;  /* 0x0000001e10b27981 */ /* 0x000164000c1e1500 */
[C---:B-1----:R-:W-:Y:S02]  /*4b70*/  IMAD.WIDE R4, R177.reuse, 0x2, R182 ;  /* 0x00000002b1047825 */ /* 0x042fe400078e02b6 */
[----:B------:R-:W5:Y:S02]  /*4b80*/  LDG.E.U16 R20, desc[UR30][R20.64] ;  /* 0x0000001e14147981 */ /* 0x000f64000c1e1500 */
[C---:B------:R-:W-:Y:S02]  /*4b90*/  IMAD.WIDE R6, R177.reuse, 0x2, R170 ;  /* 0x00000002b1067825 */ /* 0x040fe400078e02aa */
[----:B------:R-:W5:Y:S02]  /*4ba0*/  LDG.E.U16 R5, desc[UR30][R4.64] ;  /* 0x0000001e04057981 */ /* 0x000f64000c1e1500 */
[----:B------:R-:W-:-:S02]  /*4bb0*/  IMAD.WIDE R10, R177, 0x2, R162 ;  /* 0x00000002b10a7825 */ /* 0x000fc400078e02a2 */
[----:B------:R-:W5:Y:S02]  /*4bc0*/  LDG.E.U16 R7, desc[UR30][R6.64] ;  /* 0x0000001e06077981 */ /* 0x000f64000c1e1500 */
[C---:B0-----:R-:W-:Y:S02]  /*4bd0*/  IMAD.WIDE R8, R177.reuse, 0x2, R152 ;  /* 0x00000002b1087825 */ /* 0x041fe400078e0298 */
[----:B------:R-:W5:Y:S02]  /*4be0*/  LDG.E.U16 R11, desc[UR30][R10.64] ;  /* 0x0000001e0a0b7981 */ /* 0x000f64000c1e1500 */
[C---:B------:R-:W-:Y:S02]  /*4bf0*/  IMAD.WIDE R12, R177.reuse, 0x2, R144 ;  /* 0x00000002b10c7825 */ /* 0x040fe400078e0290 */
[----:B------:R-:W5:Y:S02]  /*4c00*/  LDG.E.U16 R9, desc[UR30][R8.64] ;  /* 0x0000001e08097981 */ /* 0x000f64000c1e1500 */
[----:B------:R-:W-:-:S02]  /*4c10*/  IMAD.WIDE R14, R177, 0x2, R136 ;  /* 0x00000002b10e7825 */ /* 0x000fc400078e0288 */
[----:B------:R-:W5:Y:S02]  /*4c20*/  LDG.E.U16 R13, desc[UR30][R12.64] ;  /* 0x0000001e0c0d7981 */ /* 0x000f64000c1e1500 */
[C---:B------:R-:W-:Y:S02]  /*4c30*/  IMAD.WIDE R16, R177.reuse, 0x2, R128 ;  /* 0x00000002b1107825 */ /* 0x040fe400078e0280 */
[----:B------:R-:W5:Y:S02]  /*4c40*/  LDG.E.U16 R15, desc[UR30][R14.64] ;  /* 0x0000001e0e0f7981 */ /* 0x000f64000c1e1500 */
[----:B------:R-:W-:Y:S02]  /*4c50*/  IMAD.WIDE R18, R177, 0x2, R120 ;  /* 0x00000002b1127825 */ /* 0x000fe400078e0278 */
[----:B------:R-:W5:Y:S04]  /*4c60*/  LDG.E.U16 R17, desc[UR30][R16.64] ;  /* 0x0000001e10117981 */ /* 0x000f68000c1e1500 */
[----:B------:R-:W5:Y:S01]  /*4c70*/  LDG.E.U16 R19, desc[UR30][R18.64] ;  /* 0x0000001e12137981 */ /* 0x000f62000c1e1500 */
[----:B------:R-:W-:-:S02]  /*4c80*/  UMOV UR6, 0x1 ;  /* 0x0000000100067882 */ /* 0x000fc40000000000 */
[----:B------:R-:W-:-:S04]  /*4c90*/  @!UP2 UIADD3 UR6, UPT, UPT, -UR6, 0x100000, URZ ;  /* 0x001000000606a890 */ /* 0x000fc8000fffe1ff */
[----:B------:R-:W-:Y:S02]  /*4ca0*/  @!UP2 USHF.L.U32 UR7, UR6, 0xb, URZ ;  /* 0x0000000b0607a899 */ /* 0x000fe400080006ff */
[----:B------:R-:W-:Y:S01]  /*4cb0*/  @!UP2 USHF.L.U32 UR6, UR6, 0x1, URZ ;  /* 0x000000010606a899 */ /* 0x000fe200080006ff */
[----:B------:R-:W-:Y:S01]  /*4cc0*/  VOTEU.ALL UP0, P6 ;  /* 0x0000000000ff7886 */ /* 0x000fe20003000000 */
[----:B--2---:R0:W-:Y:S04]  /*4cd0*/  STS.U16 [R59+UR11+0x4000], R24 ;  /* 0x004000183b007988 */ /* 0x0041e8000800040b */
[----:B----4-:R0:W-:Y:S04]  /*4ce0*/  STS.U16 [R59+UR11+0x4800], R32 ;  /* 0x004800203b007988 */ /* 0x0101e8000800040b */
[----:B------:R0:W-:Y:S04]  /*4cf0*/  STS.U16 [R59+UR11+0x4c00], R88 ;  /* 0x004c00583b007988 */ /* 0x0001e8000800040b */
[----:B------:R0:W-:Y:S04]  /*4d00*/  STS.U16 [R59+UR11+0x5000], R94 ;  /* 0x0050005e3b007988 */ /* 0x0001e8000800040b */
[----:B------:R0:W-:Y:S04]  /*4d10*/  STS.U16 [R59+UR11+0x5c00], R190 ;  /* 0x005c00be3b007988 */ /* 0x0001e8000800040b */
[----:B------:R0:W-:Y:S04]  /*4d20*/  STS.U16 [R59+UR11+0x5800], R176 ;  /* 0x005800b03b007988 */ /* 0x0001e8000800040b */
[----:B------:R0:W-:Y:S04]  /*4d30*/  STS.U16 [R59+UR11+0x4400], R28 ;  /* 0x0044001c3b007988 */ /* 0x0001e8000800040b */
[----:B------:R0:W-:Y:S04]  /*4d40*/  STS.U16 [R59+UR11+0x5400], R158 ;  /* 0x0054009e3b007988 */ /* 0x0001e8000800040b */
[----:B---3--:R0:W-:Y:S04]  /*4d50*/  STS.U16 [R58+UR11+0x4100], R25 ;  /* 0x004100193a007988 */ /* 0x0081e8000800040b */
[----:B------:R0:W-:Y:S04]  /*4d60*/  STS.U16 [R58+UR11+0x4500], R27 ;  /* 0x0045001b3a007988 */ /* 0x0001e8000800040b */
[----:B-----5:R0:W-:Y:S04]  /*4d70*/  STS.U16 [R58+UR11+0x4d00], R31 ;  /* 0x004d001f3a007988 */ /* 0x0201e8000800040b */
        /* <DEDUP_REMOVED lines=21> */
[----:B------:R1:W-:Y:S06]  /*4ed0*/  MEMBAR.ALL.CTA ;  /* 0x0000000000007992 */ /* 0x0003ec0000008000 */
[----:B-1----:R-:W-:Y:S04]  /*4ee0*/  FENCE.VIEW.ASYNC.S ;  /* 0x00000000000073c6 */ /* 0x002fe80000000000 */
[----:B------:R-:W1:Y:S02]  /*4ef0*/  FENCE.VIEW.ASYNC.S ;  /* 0x00000000000073c6 */ /* 0x000e640000000000 */
[----:B-1----:R0:W1:Y:S02]  /*4f00*/  @!UP0 SYNCS.EXCH.64 URZ, [UR11+0x8010], UR6 ;  /* 0x008010060bff85b2 */ /* 0x0020640008000100 */
[----:B-1----:R-:W-:Y:S06]  /*4f10*/  BAR.SYNC.DEFER_BLOCKING 0x0 ;  /* 0x0000000000007b1d */ /* 0x002fec0000010000 */
[----:B0-----:R-:W-:Y:S05]  /*4f20*/  BRA.U UP3, `(.L_x_13) ;  /* 0x00000001034c7547 */ /* 0x001fea000b800000 */
[----:B------:R-:W-:Y:S01]  /*4f30*/  UIADD3 UR6, UPT, UPT, UR11, 0x8010, URZ ;  /* 0x000080100b067890 */ /* 0x000fe2000fffe0ff */
[----:B------:R-:W-:Y:S01]  /*4f40*/  UMOV UR25, 0x40004040 ;  /* 0x4000404000197882 */ /* 0x000fe20000000000 */
[----:B------:R-:W-:Y:S01]  /*4f50*/  UMOV UR27, 0x40004040 ;  /* 0x40004040001b7882 */ /* 0x000fe20000000000 */
[----:B------:R-:W-:Y:S01]  /*4f60*/  UMOV UR32, 0x0 ;  /* 0x0000000000207882 */ /* 0x000fe20000000000 */
[----:B------:R-:W-:Y:S01]  /*4f70*/  UMOV UR33, 0x4108010 ;  /* 0x0410801000217882 */ /* 0x000fe20000000000 */
[----:B------:R-:W-:Y:S01]  /*4f80*/  UMOV UR34, 0x0 ;  /* 0x0000000000227882 */ /* 0x000fe20000000000 */
[----:B------:R-:W-:Y:S01]  /*4f90*/  UMOV UR35, 0x4108010 ;  /* 0x0410801000237882 */ /* 0x000fe20000000000 */
[----:B------:R-:W-:Y:S01]  /*4fa0*/  UMOV UR52, 0x0 ;  /* 0x0000000000347882 */ /* 0x000fe20000000000 */
[----:B------:R-:W-:Y:S01]  /*4fb0*/  UMOV UR53, 0x4108010 ;  /* 0x0410801000357882 */ /* 0x000fe20000000000 */
[----:B------:R0:W-:Y:S01]  /*4fc0*/  UTCHMMA gdesc[UR24], gdesc[UR26], tmem[UR20], tmem[UR32], idesc[UR33], !UPT ;  /* 0x00ff201a180075ea */ /* 0x0001e2000f800014 */
[----:B------:R-:W-:Y:S01]  /*4fd0*/  UMOV UR7, URZ ;  /* 0x000000ff00077c82 */ /* 0x000fe20008000000 */
        /* <DEDUP_REMOVED lines=8> */
.L_x_13:
[----:B------:R-:W1:Y:S01]  /*5060*/  SYNCS.PHASECHK.TRANS64.TRYWAIT P5, [UR11+0x8010], RZ ;  /* 0x008010ffff0075a7 */ /* 0x000e6200080a110b */
[----:B------:R-:W-:-:S04]  /*5070*/  IADD3 R88, P0, PT, R55, UR8, RZ ;  /* 0x0000000837587c10 */ /* 0x000fc8000ff1e0ff */
[C---:B------:R-:W-:Y:S01]  /*5080*/  IADD3 R5, P3, PT, R88.reuse, 0x42, RZ ;  /* 0x0000004258057810 */ /* 0x040fe20007f7e0ff */
[----:B------:R-:W-:Y:S01]  /*5090*/  IMAD.X R92, RZ, RZ, UR9, P0 ;  /* 0x00000009ff5c7e24 */ /* 0x000fe200080e06ff */
[C---:B------:R-:W-:Y:S02]  /*50a0*/  IADD3 R191, P1, PT, R88.reuse, 0x40, RZ ;  /* 0x0000004058bf7810 */ /* 0x040fe40007f3e0ff */
[C---:B------:R-:W-:Y:S01]  /*50b0*/  IADD3 R7, P0, PT, R88.reuse, 0x43, RZ ;  /* 0x0000004358077810 */ /* 0x040fe20007f1e0ff */
[--C-:B------:R-:W-:Y:S01]  /*50c0*/  IMAD.X R96, RZ, RZ, R92.reuse, P3 ;  /* 0x000000ffff607224 */ /* 0x100fe200018e065c */
[-C--:B------:R-:W-:Y:S01]  /*50d0*/  ISETP.GT.U32.AND P2, PT, R5, R54.reuse, PT ;  /* 0x000000360500720c */ /* 0x080fe20003f44070 */
[--C-:B------:R-:W-:Y:S01]  /*50e0*/  IMAD.X R94, RZ, RZ, R92.reuse, P1 ;  /* 0x000000ffff5e7224 */ /* 0x100fe200008e065c */
[----:B------:R-:W-:Y:S01]  /*50f0*/  IADD3 R5, P4, PT, R88, 0x44, RZ ;  /* 0x0000004458057810 */ /* 0x000fe20007f9e0ff */
[----:B------:R-:W-:Y:S01]  /*5100*/  IMAD.X R158, RZ, RZ, R92, P0 ;  /* 0x000000ffff9e7224 */ /* 0x000fe200000e065c */
[----:B------:R-:W-:-:S02]  /*5110*/  ISETP.GT.U32.AND P1, PT, R7, R54, PT ;  /* 0x000000360700720c */ /* 0x000fc40003f24070 */
[----:B------:R-:W-:Y:S02]  /*5120*/  ISETP.GT.U32.AND P3, PT, R5, R54, PT ;  /* 0x000000360500720c */ /* 0x000fe40003f64070 */
[----:B------:R-:W-:Y:S01]  /*5130*/  IADD3 R195, P0, PT, R88, 0x45, RZ ;  /* 0x0000004558c37810 */ /* 0x000fe20007f1e0ff */
[----:B-1----:R-:W-:-:S12]  /*5140*/  @!P5 BRA `(.L_x_14) ;  /* 0x0000003800c0d947 */ /* 0x002fd80003800000 */
.L_x_23:
[----:B------:R-:W-:Y:S01]  /*5150*/  BAR.SYNC.DEFER_BLOCKING 0x0 ;  /* 0x0000000000007b1d */ /* 0x000fe20000010000 */
[--C-:B------:R-:W-:Y:S01]  /*5160*/  IMAD.X R178, RZ, RZ, R92.reuse, P0 ;  /* 0x000000ffffb27224 */ /* 0x100fe200000e065c */
[C---:B------:R-:W-:Y:S01]  /*5170*/  IADD3 R201, P0, PT, R88.reuse, 0x48, RZ ;  /* 0x0000004858c97810 */ /* 0x040fe20007f1e0ff */
[--C-:B------:R-:W-:Y:S01]  /*5180*/  IMAD.X R176, RZ, RZ, R92.reuse, P4 ;  /* 0x000000ffffb07224 */ /* 0x100fe200020e065c */
[C---:B------:R-:W-:Y:S01]  /*5190*/  IADD3 R197, P5, PT, R88.reuse, 0x46, RZ ;  /* 0x0000004658c57810 */ /* 0x040fe20007fbe0ff */
[----:B0-----:R-:W-:Y:S01]  /*51a0*/  UIADD3 UR25, UP0, UPT, UR8, 0x40, URZ ;  /* 0x0000004008197890 */ /* 0x001fe2000ff1e0ff */
[C---:B------:R-:W-:Y:S01]  /*51b0*/  IADD3 R199, P4, PT, R88.reuse, 0x47, RZ ;  /* 0x0000004758c77810 */ /* 0x040fe20007f9e0ff */
[--C-:B------:R-:W-:Y:S01]  /*51c0*/  IMAD.X R194, RZ, RZ, R92.reuse, P0 ;  /* 0x000000ffffc27224 */ /* 0x100fe200000e065c */
[----:B------:R-:W-:Y:S01]  /*51d0*/  LDTM.16dp32bit_t0_t15.x32 R4, tmem[UR15+0x100000] ;  /* 0x1000000f000479ee */ /* 0x000fe20008a80000 */
[----:B------:R-:W0:Y:S01]  /*51e0*/  LDTM.16dp32bit_t16_t31.x32 R4, tmem[UR15+0x100020] ;  /* 0x1000200f000479ee */ /* 0x000e220008aa0000 */
[----:B------:R-:W-:Y:S01]  /*51f0*/  IMAD.X R190, RZ, RZ, R92, P5 ;  /* 0x000000ffffbe7224 */ /* 0x000fe200028e065c */
[C---:B------:R-:W-:Y:S01]  /*5200*/  IADD3 R207, P0, PT, R88.reuse, 0x4b, RZ ;  /* 0x0000004b58cf7810 */ /* 0x040fe20007f1e0ff */
[----:B------:R-:W-:Y:S01]  /*5210*/  UIADD3.X UR27, UPT, UPT, URZ, UR9, URZ, UP0, !UPT ;  /* 0x00000009ff1b7290 */ /* 0x000fe200087fe4ff */
[----:B------:R-:W-:-:S02]  /*5220*/  IADD3 R203, P5, PT, R88, 0x49, RZ ;  /* 0x0000004958cb7810 */ /* 0x000fc40007fbe0ff */
[----:B------:R-:W-:Y:S01]  /*5230*/  IADD3.X R192, PT, PT, RZ, R92, RZ, P4, !PT ;  /* 0x0000005cffc07210 */ /* 0x000fe200027fe4ff */
[--C-:B------:R-:W-:Y:S01]  /*5240*/  IMAD.X R200, RZ, RZ, R92.reuse, P0 ;  /* 0x000000ffffc87224 */ /* 0x100fe200000e065c */
[C---:B------:R-:W-:Y:S01]  /*5250*/  IADD3 R205, P4, PT, R88.reuse, 0x4a, RZ ;  /* 0x0000004a58cd7810 */ /* 0x040fe20007f9e0ff */
[--C-:B------:R-:W-:Y:S01]  /*5260*/  IMAD.X R196, RZ, RZ, R92.reuse, P5 ;  /* 0x000000ffffc47224 */ /* 0x100fe200028e065c */
[C---:B------:R-:W-:Y:S02]  /*5270*/  IADD3 R213, P0, PT, R88.reuse, 0x4e, RZ ;  /* 0x0000004e58d57810 */ /* 0x040fe40007f1e0ff */
[C---:B------:R-:W-:Y:S01]  /*5280*/  IADD3 R209, P5, PT, R88.reuse, 0x4c, RZ ;  /* 0x0000004c58d17810 */ /* 0x040fe20007fbe0ff */
[--C-:B------:R-:W-:Y:S01]  /*5290*/  IMAD.X R198, RZ, RZ, R92.reuse, P4 ;  /* 0x000000ffffc67224 */ /* 0x100fe200020e065c */
[C---:B------:R-:W-:Y:S01]  /*52a0*/  IADD3 R211, P4, PT, R88.reuse, 0x4d, RZ ;  /* 0x0000004d58d37810 */ /* 0x040fe20007f9e0ff */
[--C-:B------:R-:W-:Y:S01]  /*52b0*/  IMAD.X R206, RZ, RZ, R92.reuse, P0 ;  /* 0x000000ffffce7224 */ /* 0x100fe200000e065c */
[----:B------:R-:W-:Y:S01]  /*52c0*/  IADD3 R215, P0, PT, R88, 0x4f, RZ ;  /* 0x0000004f58d77810 */ /* 0x000fe20007f1e0ff */
[--C-:B------:R-:W-:Y:S01]  /*52d0*/  IMAD.X R202, RZ, RZ, R92.reuse, P5 ;  /* 0x000000ffffca7224 */ /* 0x100fe200028e065c */
[----:B------:R-:W-:Y:S01]  /*52e0*/  ISETP.GT.U32.AND P5, PT, R191, R54, PT ;  /* 0x00000036bf00720c */ /* 0x000fe20003fa4070 */
[----:B------:R-:W-:Y:S01]  /*52f0*/  IMAD.X R204, RZ, RZ, R92, P4 ;  /* 0x000000ffffcc7224 */ /* 0x000fe200020e065c */
[----:B------:R-:W-:Y:S01]  /*5300*/  IADD3.X R92, PT, PT, RZ, R92, RZ, P0, !PT ;  /* 0x0000005cff5c7210 */ /* 0x000fe200007fe4ff */
[----:B------:R-:W1:Y:S01]  /*5310*/  @!P6 SYNCS.CCTL.IV [UR11+0x8010] ;  /* 0x00801000ff00e9b1 */ /* 0x000e62000800000b */
[----:B------:R-:W-:Y:S01]  /*5320*/  ISETP.GT.U32.AND.EX P5, PT, R94, RZ, PT, P5 ;  /* 0x000000ff5e00720c */ /* 0x000fe20003fa4150 */
[----:B------:R-:W-:Y:S01]  /*5330*/  NOP ;  /* 0x0000000000007918 */ /* 0x000fe20000000000 */
[----:B0-----:R-:W-:Y:S01]  /*5340*/  FMUL R4, R4, UR37 ;  /* 0x0000002504047c20 */ /* 0x001fe20008400000 */
[-C--:B------:R-:W-:Y:S01]  /*5350*/  ISETP.GT.U32.AND P0, PT, R195, R54.reuse, PT ;  /* 0x00000036c300720c */ /* 0x080fe20003f04070 */
[----:B------:R-:W-:Y:S01]  /*5360*/  FMUL R6, R6, UR37 ;  /* 0x0000002506067c20 */ /* 0x000fe20008400000 */
[----:B------:R-:W-:Y:S01]  /*5370*/  ISETP.GT.U32.AND.EX P2, PT, R96, RZ, PT, P2 ;  /* 0x000000ff6000720c */ /* 0x000fe20003f44120 */
[----:B------:R-:W-:Y:S01]  /*5380*/  FMUL R8, R8, UR37 ;  /* 0x0000002508087c20 */ /* 0x000fe20008400000 */
[----:B------:R-:W-:Y:S01]  /*5390*/  FMUL R88, R5, UR37 ;  /* 0x0000002505587c20 */ /* 0x000fe20008400000 */
[----:B------:R-:W-:Y:S01]  /*53a0*/  ISETP.GT.U32.AND.EX P3, PT, R176, RZ, PT, P3 ;  /* 0x000000ffb000720c */ /* 0x000fe20003f64130 */
[----:B------:R-:W-:Y:S01]  /*53b0*/  FMUL R9, R9, UR37 ;  /* 0x0000002509097c20 */ /* 0x000fe20008400000 */
[-C--:B------:R-:W-:Y:S01]  /*53c0*/  ISETP.GE.U32.AND P4, PT, R191, R54.reuse, PT ;  /* 0x00000036bf00720c */ /* 0x080fe20003f86070 */
[----:B------:R-:W-:Y:S01]  /*53d0*/  FMUL R191, R7, UR37 ;  /* 0x0000002507bf7c20 */ /* 0x000fe20008400000 */
[----:B------:R-:W-:Y:S01]  /*53e0*/  FSEL R5, R4, -INF , !P5 ;  /* 0xff80000004057808 */ /* 0x000fe20006800000 */
[----:B------:R-:W-:Y:S01]  /*53f0*/  FMUL R15, R15, UR37 ;  /* 0x000000250f0f7c20 */ /* 0x000fe20008400000 */
[----:B------:R-:W-:Y:S01]  /*5400*/  ISETP.GT.U32.AND.EX P0, PT, R178, RZ, PT, P0 ;  /* 0x000000ffb200720c */ /* 0x000fe20003f04100 */
[----:B------:R-:W-:Y:S01]  /*5410*/  FMUL R13, R13, UR37 ;  /* 0x000000250d0d7c20 */ /* 0x000fe20008400000 */
[-C--:B------:R-:W-:Y:S01]  /*5420*/  ISETP.GT.U32.AND P5, PT, R197, R54.reuse, PT ;  /* 0x00000036c500720c */ /* 0x080fe20003fa4070 */
[----:B------:R-:W-:Y:S01]  /*5430*/  FMUL R19, R19, UR37 ;  /* 0x0000002513137c20 */ /* 0x000fe20008400000 */
[----:B------:R-:W-:Y:S01]  /*5440*/  FSEL R7, R6, -INF , !P2 ;  /* 0xff80000006077808 */ /* 0x000fe20005000000 */
[----:B------:R-:W-:Y:S01]  /*5450*/  FMUL R21, R21, UR37 ;  /* 0x0000002515157c20 */ /* 0x000fe20008400000 */
[----:B------:R-:W-:Y:S01]  /*5460*/  FSEL R6, R8, -INF , !P3 ;  /* 0xff80000008067808 */ /* 0x000fe20005800000 */
[----:B------:R-:W-:Y:S01]  /*5470*/  FMUL R8, R10, UR37 ;  /* 0x000000250a087c20 */ /* 0x000fe20008400000 */
[----:B------:R-:W-:Y:S01]  /*5480*/  ISETP.GE.U32.AND.EX P4, PT, R94, RZ, PT, P4 ;  /* 0x000000ff5e00720c */ /* 0x000fe20003f86140 */
[----:B------:R-:W-:Y:S01]  /*5490*/  FMUL R10, R12, UR37 ;  /* 0x000000250c0a7c20 */ /* 0x000fe20008400000 */
[-C--:B------:R-:W-:Y:S01]  /*54a0*/  ISETP.GT.U32.AND P3, PT, R205, R54.reuse, PT ;  /* 0x00000036cd00720c */ /* 0x080fe20003f64070 */
[----:B------:R-:W-:Y:S01]  /*54b0*/  FMUL R12, R14, UR37 ;  /* 0x000000250e0c7c20 */ /* 0x000fe20008400000 */
[----:B------:R-:W-:Y:S01]  /*54c0*/  FSEL R9, R9, -INF , !P0 ;  /* 0xff80000009097808 */ /* 0x000fe20004000000 */
[----:B------:R-:W-:Y:S01]  /*54d0*/  FMUL R14, R16, UR37 ;  /* 0x00000025100e7c20 */ /* 0x000fe20008400000 */
[----:B------:R-:W-:Y:S01]  /*54e0*/  ISETP.GT.U32.AND.EX P5, PT, R190, RZ, PT, P5 ;  /* 0x000000ffbe00720c */ /* 0x000fe20003fa4150 */
[----:B------:R-:W-:Y:S01]  /*54f0*/  FMUL R16, R18, UR37 ;  /* 0x0000002512107c20 */ /* 0x000fe20008400000 */
[-C--:B------:R-:W-:Y:S01]  /*5500*/  ISETP.GT.U32.AND P0, PT, R207, R54.reuse, PT ;  /* 0x00000036cf00720c */ /* 0x080fe20003f04070 */
[----:B------:R-:W-:Y:S01]  /*5510*/  VIADD R18, R55, 0x11 ;  /* 0x0000001137127836 */ /* 0x000fe20000000000 */
[----:B------:R-:W-:Y:S01]  /*5520*/  ISETP.GT.U32.AND.EX P1, PT, R158, RZ, PT, P1 ;  /* 0x000000ff9e00720c */ /* 0x000fe20003f24110 */
[----:B------:R-:W-:Y:S01]  /*5530*/  FMUL R11, R11, UR37 ;  /* 0x000000250b0b7c20 */ /* 0x000fe20008400000 */
[-C--:B------:R-:W-:Y:S01]  /*5540*/  ISETP.GT.U32.AND P2, PT, R201, R54.reuse, PT ;  /* 0x00000036c900720c */ /* 0x080fe20003f44070 */
[----:B------:R-:W-:Y:S01]  /*5550*/  FMUL R17, R17, UR37 ;  /* 0x0000002511117c20 */ /* 0x000fe20008400000 */
[----:B------:R-:W-:Y:S01]  /*5560*/  FSEL R4, R88, -INF , !P4 ;  /* 0xff80000058047808 */ /* 0x000fe20006000000 */
[----:B------:R-:W-:Y:S01]  /*5570*/  VIADD R88, R55, 0x17 ;  /* 0x0000001737587836 */ /* 0x000fe20000000000 */
[----:B------:R-:W-:Y:S01]  /*5580*/  ISETP.GT.U32.AND.EX P3, PT, R198, RZ, PT, P3 ;  /* 0x000000ffc600720c */ /* 0x000fe20003f64130 */
[----:B------:R-:W-:Y:S01]  /*5590*/  FMUL R23, R23, UR37 ;  /* 0x0000002517177c20 */ /* 0x000fe20008400000 */
[----:B------:R-:W-:Y:S01]  /*55a0*/  FSEL R8, R8, -INF , !P5 ;  /* 0xff80000008087808 */ /* 0x000fe20006800000 */
[----:B------:R-:W-:Y:S01]  /*55b0*/  FMUL R26, R26, UR37 ;  /* 0x000000251a1a7c20 */ /* 0x000fe20008400000 */
[----:B------:R-:W-:Y:S01]  /*55c0*/  LOP3.LUT R197, R97, UR25, RZ, 0xfc, !PT ;  /* 0x0000001961c57c12 */ /* 0x000fe2000f8efcff */
[----:B------:R-:W-:Y:S01]  /*55d0*/  FMUL R29, R29, UR37 ;  /* 0x000000251d1d7c20 */ /* 0x000fe20008400000 */
[----:B------:R-:W-:Y:S01]  /*55e0*/  ISETP.GT.U32.AND.EX P0, PT, R200, RZ, PT, P0 ;  /* 0x000000ffc800720c */ /* 0x000fe20003f04100 */
[----:B------:R-:W-:Y:S01]  /*55f0*/  FMUL R34, R34, UR37 ;  /* 0x0000002522227c20 */ /* 0x000fe20008400000 */
[----:B------:R-:W-:Y:S01]  /*5600*/  FSEL R191, R191, -INF , !P1 ;  /* 0xff800000bfbf7808 */ /* 0x000fe20004800000 */
[----:B------:R-:W-:Y:S01]  /*5610*/  FMUL R35, R35, UR37 ;  /* 0x0000002523237c20 */ /* 0x000fe20008400000 */
[----:B------:R-:W-:-:S02]  /*5620*/  ISETP.GT.U32.AND P5, PT, R209, R54, PT ;  /* 0x00000036d100720c */ /* 0x000fc40003fa4070 */
[----:B------:R-:W-:Y:S02]  /*5630*/  ISETP.GT.U32.AND.EX P2, PT, R194, RZ, PT, P2 ;  /* 0x000000ffc200720c */ /* 0x000fe40003f44120 */
[----:B------:R-:W-:Y:S02]  /*5640*/  LOP3.LUT R195, R95, UR25, RZ, 0xfc, !PT ;  /* 0x000000195fc37c12 */ /* 0x000fe4000f8efcff */
[-C--:B------:R-:W-:Y:S02]  /*5650*/  ISETP.GT.U32.AND P1, PT, R203, R54.reuse, PT ;  /* 0x00000036cb00720c */ /* 0x080fe40003f24070 */
[----:B------:R-:W-:Y:S02]  /*5660*/  FSEL R12, R12, -INF , !P3 ;  /* 0xff8000000c0c7808 */ /* 0x000fe40005800000 */
[----:B------:R-:W-:Y:S02]  /*5670*/  ISETP.GT.U32.AND P3, PT, R197, R54, PT ;  /* 0x00000036c500720c */ /* 0x000fe40003f64070 */
[----:B------:R-:W-:-:S02]  /*5680*/  FSEL R15, R15, -INF , !P0 ;  /* 0xff8000000f0f7808 */ /* 0x000fc40004000000 */
[----:B------:R-:W-:Y:S02]  /*5690*/  FSEL R10, R10, -INF , !P2 ;  /* 0xff8000000a0a7808 */ /* 0x000fe40005000000 */
[-C--:B------:R-:W-:Y:S02]  /*56a0*/  ISETP.GT.U32.AND P0, PT, R195, R54.reuse, PT ;  /* 0x00000036c300720c */ /* 0x080fe40003f04070 */
[----:B------:R-:W-:Y:S02]  /*56b0*/  ISETP.GT.U32.AND.EX P5, PT, R202, RZ, PT, P5 ;  /* 0x000000ffca00720c */ /* 0x000fe40003fa4150 */
[----:B------:R-:W-:Y:S01]  /*56c0*/  LOP3.LUT R197, R88, UR25, RZ, 0xfc, !PT ;  /* 0x0000001958c57c12 */ /* 0x000fe2000f8efcff */
[----:B------:R-:W-:Y:S01]  /*56d0*/  VIADD R88, R55, 0x10 ;  /* 0x0000001037587836 */ /* 0x000fe20000000000 */
[----:B------:R-:W-:Y:S02]  /*56e0*/  ISETP.GT.U32.AND.EX P1, PT, R196, RZ, PT, P1 ;  /* 0x000000ffc400720c */ /* 0x000fe40003f24110 */
[----:B------:R-:W-:-:S02]  /*56f0*/  ISETP.GT.U32.AND P2, PT, R213, R54, PT ;  /* 0x00000036d500720c */ /* 0x000fc40003f44070 */
[----:B------:R-:W-:Y:S02]  /*5700*/  LOP3.LUT R195, R93, UR25, RZ, 0xfc, !PT ;  /* 0x000000195dc37c12 */ /* 0x000fe4000f8efcff */
[----:B------:R-:W-:Y:S02]  /*5710*/  FSEL R14, R14, -INF , !P5 ;  /* 0xff8000000e0e7808 */ /* 0x000fe40006800000 */
[----:B------:R-:W-:Y:S02]  /*5720*/  FSEL R13, R13, -INF , !P1 ;  /* 0xff8000000d0d7808 */ /* 0x000fe40004800000 */
[-C--:B------:R-:W-:Y:S02]  /*5730*/  ISETP.GT.U32.AND P5, PT, R195, R54.reuse, PT ;  /* 0x00000036c300720c */ /* 0x080fe40003fa4070 */
[----:B------:R-:W-:Y:S02]  /*5740*/  ISETP.GT.U32.AND.EX P2, PT, R206, RZ, PT, P2 ;  /* 0x000000ffce00720c */ /* 0x000fe40003f44120 */
[----:B------:R-:W-:-:S02]  /*5750*/  ISETP.GT.U32.AND P1, PT, R215, R54, PT ;  /* 0x00000036d700720c */ /* 0x000fc40003f24070 */
[----:B------:R-:W-:Y:S01]  /*5760*/  LOP3.LUT R195, R88, UR25, RZ, 0xfc, !PT ;  /* 0x0000001958c37c12 */ /* 0x000fe2000f8efcff */
[----:B------:R-:W-:Y:S01]  /*5770*/  VIADD R88, R55, 0x12 ;  /* 0x0000001237587836 */ /* 0x000fe20000000000 */
[----:B------:R-:W-:Y:S02]  /*5780*/  FSEL R16, R16, -INF , !P2 ;  /* 0xff80000010107808 */ /* 0x000fe40005000000 */
[-C--:B------:R-:W-:Y:S02]  /*5790*/  ISETP.GT.U32.AND P2, PT, R195, R54.reuse, PT ;  /* 0x00000036c300720c */ /* 0x080fe40003f44070 */
[----:B------:R-:W-:Y:S01]  /*57a0*/  ISETP.GT.U32.AND.EX P1, PT, R92, RZ, PT, P1 ;  /* 0x000000ff5c00720c */ /* 0x000fe20003f24110 */
[----:B------:R-:W-:Y:S01]  /*57b0*/  IMAD.U32 R92, RZ, RZ, UR27 ;  /* 0x0000001bff5c7e24 */ /* 0x000fe2000f8e00ff */
[----:B------:R-:W-:Y:S01]  /*57c0*/  LOP3.LUT R195, R18, UR25, RZ, 0xfc, !PT ;  /* 0x0000001912c37c12 */ /* 0x000fe2000f8efcff */
[----:B------:R-:W-:Y:S01]  /*57d0*/  FMUL R18, R20, UR37 ;  /* 0x0000002514127c20 */ /* 0x000fe20008400000 */
[----:B------:R-:W-:Y:S01]  /*57e0*/  FSEL R19, R19, -INF , !P1 ;  /* 0xff80000013137808 */ /* 0x000fe20004800000 */
[----:B------:R-:W-:Y:S01]  /*57f0*/  VIADD R20, R55, 0x13 ;  /* 0x0000001337147836 */ /* 0x000fe20000000000 */
[----:B------:R-:W-:-:S02]  /*5800*/  ISETP.GT.U32.AND P1, PT, R195, R54, PT ;  /* 0x00000036c300720c */ /* 0x000fc40003f24070 */
[----:B------:R-:W-:Y:S02]  /*5810*/  ISETP.GT.U32.AND.EX P2, PT, R92, RZ, PT, P2 ;  /* 0x000000ff5c00720c */ /* 0x000fe40003f44120 */
[----:B------:R-:W-:Y:S02]  /*5820*/  LOP3.LUT R195, R88, UR25, RZ, 0xfc, !PT ;  /* 0x0000001958c37c12 */ /* 0x000fe4000f8efcff */
[----:B------:R-:W-:Y:S02]  /*5830*/  MOV R88, UR27 ;  /* 0x0000001b00587c02 */ /* 0x000fe40008000f00 */
[-C--:B------:R-:W-:Y:S02]  /*5840*/  ISETP.GT.U32.AND P4, PT, R199, R54.reuse, PT ;  /* 0x00000036c700720c */ /* 0x080fe40003f84070 */
[----:B------:R-:W-:Y:S02]  /*5850*/  FSEL R18, R18, -INF , !P2 ;  /* 0xff80000012127808 */ /* 0x000fe40005000000 */
[----:B------:R-:W-:-:S02]  /*5860*/  ISETP.GT.U32.AND P2, PT, R195, R54, PT ;  /* 0x00000036c300720c */ /* 0x000fc40003f44070 */
[----:B------:R-:W-:Y:S01]  /*5870*/  ISETP.GT.U32.AND.EX P1, PT, R88, RZ, PT, P1 ;  /* 0x000000ff5800720c */ /* 0x000fe20003f24110 */
[----:B------:R-:W-:Y:S01]  /*5880*/  VIADD R88, R55, 0x14 ;  /* 0x0000001437587836 */ /* 0x000fe20000000000 */
[----:B------:R-:W-:Y:S02]  /*5890*/  ISETP.GT.U32.AND.EX P4, PT, R192, RZ, PT, P4 ;  /* 0x000000ffc000720c */ /* 0x000fe40003f84140 */
[----:B------:R-:W-:Y:S01]  /*58a0*/  LOP3.LUT R195, R20, UR25, RZ, 0xfc, !PT ;  /* 0x0000001914c37c12 */ /* 0x000fe2000f8efcff */
[----:B------:R-:W-:Y:S01]  /*58b0*/  FMUL R20, R22, UR37 ;  /* 0x0000002516147c20 */ /* 0x000fe20008400000 */
[----:B------:R-:W-:Y:S01]  /*58c0*/  FSEL R21, R21, -INF , !P1 ;  /* 0xff80000015157808 */ /* 0x000fe20004800000 */
[----:B------:R-:W-:Y:S01]  /*58d0*/  VIADD R22, R55, 0x16 ;  /* 0x0000001637167836 */ /* 0x000fe20000000000 */
[----:B------:R-:W-:Y:S02]  /*58e0*/  FSEL R11, R11, -INF , !P4 ;  /* 0xff8000000b0b7808 */ /* 0x000fe40006000000 */
[----:B------:R-:W-:-:S02]  /*58f0*/  ISETP.GT.U32.AND P1, PT, R195, R54, PT ;  /* 0x00000036c300720c */ /* 0x000fc40003f24070 */
[-C--:B------:R-:W-:Y:S02]  /*5900*/  ISETP.GT.U32.AND P4, PT, R211, R54.reuse, PT ;  /* 0x00000036d300720c */ /* 0x080fe40003f84070 */
[----:B------:R-:W-:Y:S02]  /*5910*/  ISETP.GT.U32.AND.EX P2, PT, R92, RZ, PT, P2 ;  /* 0x000000ff5c00720c */ /* 0x000fe40003f44120 */
[----:B------:R-:W-:Y:S01]  /*5920*/  LOP3.LUT R195, R88, UR25, RZ, 0xfc, !PT ;  /* 0x0000001958c37c12 */ /* 0x000fe2000f8efcff */
[----:B------:R-:W-:Y:S01]  /*5930*/  IMAD.U32 R88, RZ, RZ, UR27 ;  /* 0x0000001bff587e24 */ /* 0x000fe2000f8e00ff */
[----:B------:R-:W-:Y:S02]  /*5940*/  ISETP.GT.U32.AND.EX P4, PT, R204, RZ, PT, P4 ;  /* 0x000000ffcc00720c */ /* 0x000fe40003f84140 */
[----:B------:R-:W-:Y:S02]  /*5950*/  FSEL R20, R20, -INF , !P2 ;  /* 0xff80000014147808 */ /* 0x000fe40005000000 */
[----:B------:R-:W-:-:S02]  /*5960*/  ISETP.GT.U32.AND P2, PT, R195, R54, PT ;  /* 0x00000036c300720c */ /* 0x000fc40003f44070 */
[----:B------:R-:W-:Y:S01]  /*5970*/  ISETP.GT.U32.AND.EX P1, PT, R88, RZ, PT, P1 ;  /* 0x000000ff5800720c */ /* 0x000fe20003f24110 */
[----:B------:R-:W-:Y:S01]  /*5980*/  VIADD R88, R55, 0x18 ;  /* 0x0000001837587836 */ /* 0x000fe20000000000 */
[----:B------:R-:W-:Y:S01]  /*5990*/  LOP3.LUT R195, R22, UR25, RZ, 0xfc, !PT ;  /* 0x0000001916c37c12 */ /* 0x000fe2000f8efcff */
[----:B------:R-:W-:Y:S01]  /*59a0*/  FMUL R22, R24, UR37 ;  /* 0x0000002518167c20 */ /* 0x000fe20008400000 */
[----:B------:R-:W-:Y:S01]  /*59b0*/  FSEL R17, R17, -INF , !P4 ;  /* 0xff80000011117808 */ /* 0x000fe20006000000 */
[----:B------:R-:W-:Y:S01]  /*59c0*/  IMAD.U32 R24, RZ, RZ, UR27 ;  /* 0x0000001bff187e24 */ /* 0x000fe2000f8e00ff */
[-C--:B------:R-:W-:Y:S02]  /*59d0*/  ISETP.GT.U32.AND P4, PT, R197, R54.reuse, PT ;  /* 0x00000036c500720c */ /* 0x080fe40003f84070 */
[----:B------:R-:W-:Y:S02]  /*59e0*/  FSEL R23, R23, -INF , !P1 ;  /* 0xff80000017177808 */ /* 0x000fe40004800000 */
[----:B------:R-:W-:-:S02]  /*59f0*/  ISETP.GT.U32.AND P1, PT, R195, R54, PT ;  /* 0x00000036c300720c */ /* 0x000fc40003f24070 */
[----:B------:R-:W-:Y:S02]  /*5a00*/  ISETP.GT.U32.AND.EX P2, PT, R92, RZ, PT, P2 ;  /* 0x000000ff5c00720c */ /* 0x000fe40003f44120 */
[----:B------:R-:W-:Y:S01]  /*5a10*/  LOP3.LUT R195, R88, UR25, RZ, 0xfc, !PT ;  /* 0x0000001958c37c12 */ /* 0x000fe2000f8efcff */
[C---:B------:R-:W-:Y:S01]  /*5a20*/  VIADD R88, R55.reuse, 0x19 ;  /* 0x0000001937587836 */ /* 0x040fe20000000000 */
[----:B------:R-:W-:Y:S02]  /*5a30*/  ISETP.GT.U32.AND.EX P4, PT, R24, RZ, PT, P4 ;  /* 0x000000ff1800720c */ /* 0x000fe40003f84140 */
[----:B------:R-:W-:Y:S02]  /*5a40*/  IADD3 R24, PT, PT, R55, 0x15, RZ ;  /* 0x0000001537187810 */ /* 0x000fe40007ffe0ff */
[----:B------:R-:W-:Y:S02]  /*5a50*/  ISETP.GT.U32.AND.EX P1, PT, R92, RZ, PT, P1 ;  /* 0x000000ff5c00720c */ /* 0x000fe40003f24110 */
[----:B------:R-:W-:-:S02]  /*5a60*/  FSEL R22, R22, -INF , !P2 ;  /* 0xff80000016167808 */ /* 0x000fc40005000000 */
[----:B------:R-:W-:Y:S01]  /*5a70*/  ISETP.GT.U32.AND P2, PT, R195, R54, PT ;  /* 0x00000036c300720c */ /* 0x000fe20003f44070 */
[----:B------:R-:W-:Y:S01]  /*5a80*/  FMUL R195, R27, UR37 ;  /* 0x000000251bc37c20 */ /* 0x000fe20008400000 */
[----:B------:R-:W-:Y:S01]  /*5a90*/  LOP3.LUT R197, R24, UR25, RZ, 0xfc, !PT ;  /* 0x0000001918c57c12 */ /* 0x000fe2000f8efcff */
[----:B------:R-:W-:Y:S01]  /*5aa0*/  IMAD.U32 R24, RZ, RZ, UR27 ;  /* 0x0000001bff187e24 */ /* 0x000fe2000f8e00ff */
[----:B------:R-:W-:Y:S02]  /*5ab0*/  FSEL R27, R26, -INF , !P1 ;  /* 0xff8000001a1b7808 */ /* 0x000fe40004800000 */
[----:B------:R-:W-:Y:S02]  /*5ac0*/  FMNMX3 R26, R5, R4, R7, !PT ;  /* 0x00000004051a7276 */ /* 0x000fe40007800007 */
[----:B------:R-:W-:Y:S01]  /*5ad0*/  LOP3.LUT R199, R88, UR25, RZ, 0xfc, !PT ;  /* 0x0000001958c77c12 */ /* 0x000fe2000f8efcff */
[----:B------:R-:W-:Y:S01]  /*5ae0*/  IMAD.U32 R88, RZ, RZ, UR27 ;  /* 0x0000001bff587e24 */ /* 0x000fe2000f8e00ff */
[----:B------:R-:W-:Y:S01]  /*5af0*/  ISETP.GT.U32.AND.EX P2, PT, R24, RZ, PT, P2 ;  /* 0x000000ff1800720c */ /* 0x000fe20003f44120 */
[----:B------:R-:W-:Y:S01]  /*5b00*/  FMUL R24, R28, UR37 ;  /* 0x000000251c187c20 */ /* 0x000fe20008400000 */
[----:B------:R-:W-:Y:S01]  /*5b10*/  FMNMX3 R26, R26, R191, R6, !PT ;  /* 0x000000bf1a1a7276 */ /* 0x000fe20007800006 */
[----:B------:R-:W-:Y:S01]  /*5b20*/  IMAD.U32 R28, RZ, RZ, UR27 ;  /* 0x0000001bff1c7e24 */ /* 0x000fe2000f8e00ff */
[----:B------:R-:W-:-:S02]  /*5b30*/  ISETP.GT.U32.AND P1, PT, R199, R54, PT ;  /* 0x00000036c700720c */ /* 0x000fc40003f24070 */
[----:B------:R-:W-:Y:S02]  /*5b40*/  FMNMX3 R26, R26, R9, R8, !PT ;  /* 0x000000091a1a7276 */ /* 0x000fe40007800008 */
[----:B------:R-:W-:Y:S02]  /*5b50*/  ISETP.GT.U32.AND.EX P1, PT, R28, RZ, PT, P1 ;  /* 0x000000ff1c00720c */ /* 0x000fe40003f24110 */
[----:B------:R-:W-:Y:S01]  /*5b60*/  FMNMX3 R28, R26, R11, R10, !PT ;  /* 0x0000000b1a1c7276 */ /* 0x000fe2000780000a */
[----:B------:R-:W-:Y:S01]  /*5b70*/  FMUL R26, R25, UR37 ;  /* 0x00000025191a7c20 */ /* 0x000fe20008400000 */
[----:B------:R-:W-:Y:S02]  /*5b80*/  FSEL R195, R195, -INF , !P4 ;  /* 0xff800000c3c37808 */ /* 0x000fe40006000000 */
[----:B------:R-:W-:Y:S02]  /*5b90*/  FMNMX3 R28, R28, R13, R12, !PT ;  /* 0x0000000d1c1c7276 */ /* 0x000fe4000780000c */
[----:B------:R-:W-:-:S02]  /*5ba0*/  ISETP.GT.U32.AND P4, PT, R197, R54, PT ;  /* 0x00000036c500720c */ /* 0x000fc40003f84070 */
[----:B------:R-:W-:Y:S02]  /*5bb0*/  FMNMX3 R28, R28, R15, R14, !PT ;  /* 0x0000000f1c1c7276 */ /* 0x000fe4000780000e */
[----:B------:R-:W-:Y:S02]  /*5bc0*/  LOP3.LUT R197, R91, UR25, RZ, 0xfc, !PT ;  /* 0x000000195bc57c12 */ /* 0x000fe4000f8efcff */
[----:B------:R-:W-:Y:S02]  /*5bd0*/  FMNMX3 R28, R28, R17, R16, !PT ;  /* 0x000000111c1c7276 */ /* 0x000fe40007800010 */
[----:B------:R-:W-:Y:S01]  /*5be0*/  FSEL R25, R29, -INF , !P1 ;  /* 0xff8000001d197808 */ /* 0x000fe20004800000 */
[----:B------:R-:W-:Y:S01]  /*5bf0*/  IMAD.U32 R29, RZ, RZ, UR27 ;  /* 0x0000001bff1d7e24 */ /* 0x000fe2000f8e00ff */
[----:B------:R-:W-:Y:S02]  /*5c00*/  FMNMX3 R28, R28, R19, R18, !PT ;  /* 0x000000131c1c7276 */ /* 0x000fe40007800012 */
[----:B------:R-:W-:-:S02]  /*5c10*/  FSEL R24, R24, -INF , !P2 ;  /* 0xff80000018187808 */ /* 0x000fc40005000000 */
[----:B------:R-:W-:Y:S02]  /*5c20*/  ISETP.GT.U32.AND P2, PT, R197, R54, PT ;  /* 0x00000036c500720c */ /* 0x000fe40003f44070 */
[----:B------:R-:W-:Y:S02]  /*5c30*/  ISETP.GT.U32.AND.EX P4, PT, R88, RZ, PT, P4 ;  /* 0x000000ff5800720c */ /* 0x000fe40003f84140 */
[----:B------:R-:W-:Y:S02]  /*5c40*/  LOP3.LUT R199, R87, UR25, RZ, 0xfc, !PT ;  /* 0x0000001957c77c12 */ /* 0x000fe4000f8efcff */
[----:B------:R-:W-:Y:S02]  /*5c50*/  FMNMX3 R28, R28, R21, R20, !PT ;  /* 0x000000151c1c7276 */ /* 0x000fe40007800014 */
[----:B------:R-:W-:Y:S02]  /*5c60*/  FSEL R26, R26, -INF , !P4 ;  /* 0xff8000001a1a7808 */ /* 0x000fe40006000000 */
[----:B------:R-:W-:-:S02]  /*5c70*/  ISETP.GT.U32.AND.EX P3, PT, R29, RZ, PT, P3 ;  /* 0x000000ff1d00720c */ /* 0x000fc40003f64130 */
[----:B------:R-:W-:Y:S02]  /*5c80*/  ISETP.GT.U32.AND.EX P2, PT, R29, RZ, PT, P2 ;  /* 0x000000ff1d00720c */ /* 0x000fe40003f44120 */
[----:B------:R-:W-:Y:S02]  /*5c90*/  LOP3.LUT R197, R89, UR25, RZ, 0xfc, !PT ;  /* 0x0000001959c57c12 */ /* 0x000fe4000f8efcff */
[-C--:B------:R-:W-:Y:S02]  /*5ca0*/  ISETP.GT.U32.AND P4, PT, R199, R54.reuse, PT ;  /* 0x00000036c700720c */ /* 0x080fe40003f84070 */
[----:B------:R-:W-:Y:S01]  /*5cb0*/  FMNMX3 R29, R28, R23, R22, !PT ;  /* 0x000000171c1d7276 */ /* 0x000fe20007800016 */
[----:B------:R-:W-:Y:S01]  /*5cc0*/  FMUL R28, R30, UR37 ;  /* 0x000000251e1c7c20 */ /* 0x000fe20008400000 */
[----:B------:R-:W-:Y:S01]  /*5cd0*/  FMUL R30, R31, UR37 ;  /* 0x000000251f1e7c20 */ /* 0x000fe20008400000 */
[----:B------:R-:W-:Y:S02]  /*5ce0*/  ISETP.GT.U32.AND P1, PT, R197, R54, PT ;  /* 0x00000036c500720c */ /* 0x000fe40003f24070 */
[----:B------:R-:W-:-:S02]  /*5cf0*/  ISETP.GT.U32.AND.EX P4, PT, R92, RZ, PT, P4 ;  /* 0x000000ff5c00720c */ /* 0x000fc40003f84140 */
[----:B------:R-:W-:Y:S01]  /*5d00*/  FMNMX3 R31, R29, R26, R27, !PT ;  /* 0x0000001a1d1f7276 */ /* 0x000fe2000780001b */
[----:B------:R-:W-:Y:S01]  /*5d10*/  FMUL R29, R32, UR37 ;  /* 0x00000025201d7c20 */ /* 0x000fe20008400000 */
[----:B------:R-:W-:Y:S01]  /*5d20*/  ISETP.GT.U32.AND.EX P1, PT, R88, RZ, PT, P1 ;  /* 0x000000ff5800720c */ /* 0x000fe20003f24110 */
[----:B------:R-:W-:Y:S01]  /*5d30*/  FMUL R32, R33, UR37 ;  /* 0x0000002521207c20 */ /* 0x000fe20008400000 */
[----:B------:R-:W-:Y:S02]  /*5d40*/  FSEL R28, R28, -INF , !P4 ;  /* 0xff8000001c1c7808 */ /* 0x000fe40006000000 */
[----:B------:R-:W-:Y:S02]  /*5d50*/  FMNMX3 R31, R31, R195, R24, !PT ;  /* 0x000000c31f1f7276 */ /* 0x000fe40007800018 */
[----:B------:R-:W-:Y:S02]  /*5d60*/  ISETP.GT.U32.AND.EX P0, PT, R88, RZ, PT, P0 ;  /* 0x000000ff5800720c */ /* 0x000fe40003f04100 */
[----:B------:R-:W-:-:S02]  /*5d70*/  ISETP.GT.U32.AND.EX P5, PT, R92, RZ, PT, P5 ;  /* 0x000000ff5c00720c */ /* 0x000fc40003fa4150 */
[----:B------:R-:W-:Y:S02]  /*5d80*/  FSEL R30, R30, -INF , !P1 ;  /* 0xff8000001e1e7808 */ /* 0x000fe40004800000 */
[----:B------:R-:W-:Y:S02]  /*5d90*/  FSEL R29, R29, -INF , !P2 ;  /* 0xff8000001d1d7808 */ /* 0x000fe40005000000 */
[----:B------:R-:W-:Y:S02]  /*5da0*/  FMNMX3 R31, R31, R25, R28, !PT ;  /* 0x000000191f1f7276 */ /* 0x000fe4000780001c */
[----:B------:R-:W-:Y:S02]  /*5db0*/  FSEL R32, R32, -INF , !P5 ;  /* 0xff80000020207808 */ /* 0x000fe40006800000 */
[----:B------:R-:W-:Y:S02]  /*5dc0*/  FSEL R197, R34, -INF , !P0 ;  /* 0xff80000022c57808 */ /* 0x000fe40004000000 */
[----:B------:R-:W-:-:S02]  /*5dd0*/  FMNMX3 R31, R31, R30, R29, !PT ;  /* 0x0000001e1f1f7276 */ /* 0x000fc4000780001d */
[----:B------:R-:W-:Y:S02]  /*5de0*/  FSEL R199, R35, -INF , !P3 ;  /* 0xff80000023c77808 */ /* 0x000fe40005800000 */
[----:B------:R-:W-:-:S04]  /*5df0*/  FMNMX3 R34, R31, R32, R197, !PT ;  /* 0x000000201f227276 */ /* 0x000fc800078000c5 */
[----:B------:R-:W-:-:S05]  /*5e00*/  FMNMX R34, R199, R34, !PT ;  /* 0x00000022c7227209 */ /* 0x000fca0007800000 */
[----:B------:R-:W0:Y:S02]  /*5e10*/  SHFL.BFLY PT, R88, R34, 0x10, 0x1f ;  /* 0x0e001f0022587f89 */ /* 0x000e2400000e0000 */
[----:B0-----:R-:W-:-:S05]  /*5e20*/  FMNMX3 R88, R34, R88, R193, !PT ;  /* 0x0000005822587276 */ /* 0x001fca00078000c1 */
[--C-:B------:R-:W-:Y:S01]  /*5e30*/  FADD R5, R5, -R88.reuse ;  /* 0x8000005805057221 */ /* 0x100fe20000000000 */
[--C-:B------:R-:W-:Y:S01]  /*5e40*/  FADD R4, R4, -R88.reuse ;  /* 0x8000005804047221 */ /* 0x100fe20000000000 */
[--C-:B------:R-:W-:Y:S01]  /*5e50*/  FADD R7, R7, -R88.reuse ;  /* 0x8000005807077221 */ /* 0x100fe20000000000 */
[--C-:B------:R-:W-:Y:S01]  /*5e60*/  FADD R191, R191, -R88.reuse ;  /* 0x80000058bfbf7221 */ /* 0x100fe20000000000 */
[----:B------:R-:W-:Y:S01]  /*5e70*/  FMUL R5, R5, 1.4426950216293334961 ;  /* 0x3fb8aa3b05057820 */ /* 0x000fe20000400000 */
[----:B------:R-:W-:Y:S01]  /*5e80*/  FMUL R4, R4, 1.4426950216293334961 ;  /* 0x3fb8aa3b04047820 */ /* 0x000fe20000400000 */
[----:B------:R-:W-:Y:S01]  /*5e90*/  FMUL R7, R7, 1.4426950216293334961 ;  /* 0x3fb8aa3b07077820 */ /* 0x000fe20000400000 */
[----:B------:R-:W-:Y:S01]  /*5ea0*/  FMUL R191, R191, 1.4426950216293334961 ;  /* 0x3fb8aa3bbfbf7820 */ /* 0x000fe20000400000 */
[----:B------:R-:W-:Y:S01]  /*5eb0*/  MUFU.EX2 R221, R5 ;  /* 0x0000000500dd7308 */ /* 0x000fe20000000800 */
[--C-:B------:R-:W-:Y:S01]  /*5ec0*/  FADD R6, R6, -R88.reuse ;  /* 0x8000005806067221 */ /* 0x100fe20000000000 */
[--C-:B------:R-:W-:Y:S01]  /*5ed0*/  FADD R9, R9, -R88.reuse ;  /* 0x8000005809097221 */ /* 0x100fe20000000000 */
[--C-:B------:R-:W-:Y:S01]  /*5ee0*/  FADD R8, R8, -R88.reuse ;  /* 0x8000005808087221 */ /* 0x100fe20000000000 */
[--C-:B------:R-:W-:Y:S01]  /*5ef0*/  FADD R11, R11, -R88.reuse ;  /* 0x800000580b0b7221 */ /* 0x100fe20000000000 */
[----:B------:R-:W-:Y:S01]  /*5f00*/  FMUL R6, R6, 1.4426950216293334961 ;  /* 0x3fb8aa3b06067820 */ /* 0x000fe20000400000 */
[----:B------:R-:W-:Y:S01]  /*5f10*/  FMUL R9, R9, 1.4426950216293334961 ;  /* 0x3fb8aa3b09097820 */ /* 0x000fe20000400000 */
[----:B------:R-:W-:Y:S01]  /*5f20*/  FMUL R8, R8, 1.4426950216293334961 ;  /* 0x3fb8aa3b08087820 */ /* 0x000fe20000400000 */
[----:B------:R-:W0:Y:S01]  /*5f30*/  MUFU.EX2 R212, R4 ;  /* 0x0000000400d47308 */ /* 0x000e220000000800 */
[----:B------:R-:W-:Y:S01]  /*5f40*/  FMUL R11, R11, 1.4426950216293334961 ;  /* 0x3fb8aa3b0b0b7820 */ /* 0x000fe20000400000 */
[--C-:B------:R-:W-:Y:S01]  /*5f50*/  FADD R10, R10, -R88.reuse ;  /* 0x800000580a0a7221 */ /* 0x100fe20000000000 */
[--C-:B------:R-:W-:Y:S01]  /*5f60*/  FADD R13, R13, -R88.reuse ;  /* 0x800000580d0d7221 */ /* 0x100fe20000000000 */
[--C-:B------:R-:W-:Y:S01]  /*5f70*/  FADD R12, R12, -R88.reuse ;  /* 0x800000580c0c7221 */ /* 0x100fe20000000000 */
[--C-:B------:R-:W-:Y:S01]  /*5f80*/  FADD R15, R15, -R88.reuse ;  /* 0x800000580f0f7221 */ /* 0x100fe20000000000 */
[----:B------:R-:W-:Y:S01]  /*5f90*/  FMUL R10, R10, 1.4426950216293334961 ;  /* 0x3fb8aa3b0a0a7820 */ /* 0x000fe20000400000 */
[----:B------:R-:W-:Y:S01]  /*5fa0*/  FMUL R13, R13, 1.4426950216293334961 ;  /* 0x3fb8aa3b0d0d7820 */ /* 0x000fe20000400000 */
[----:B------:R-:W2:Y:S01]  /*5fb0*/  MUFU.EX2 R210, R7 ;  /* 0x0000000700d27308 */ /* 0x000ea20000000800 */
[----:B------:R-:W-:Y:S01]  /*5fc0*/  FMUL R12, R12, 1.4426950216293334961 ;  /* 0x3fb8aa3b0c0c7820 */ /* 0x000fe20000400000 */
[----:B------:R-:W-:Y:S01]  /*5fd0*/  FMUL R15, R15, 1.4426950216293334961 ;  /* 0x3fb8aa3b0f0f7820 */ /* 0x000fe20000400000 */
[--C-:B------:R-:W-:Y:S01]  /*5fe0*/  FADD R14, R14, -R88.reuse ;  /* 0x800000580e0e7221 */ /* 0x100fe20000000000 */
[--C-:B------:R-:W-:Y:S01]  /*5ff0*/  FADD R17, R17, -R88.reuse ;  /* 0x8000005811117221 */ /* 0x100fe20000000000 */
[--C-:B------:R-:W-:Y:S01]  /*6000*/  FADD R16, R16, -R88.reuse ;  /* 0x8000005810107221 */ /* 0x100fe20000000000 */
[----:B------:R-:W-:Y:S01]  /*6010*/  FADD R19, R19, -R88 ;  /* 0x8000005813137221 */ /* 0x000fe20000000000 */
[----:B------:R-:W-:Y:S01]  /*6020*/  FMUL R14, R14, 1.4426950216293334961 ;  /* 0x3fb8aa3b0e0e7820 */ /* 0x000fe20000400000 */
[----:B------:R-:W3:Y:S01]  /*6030*/  MUFU.EX2 R219, R191 ;  /* 0x000000bf00db7308 */ /* 0x000ee20000000800 */
[----:B0-----:R-:W-:Y:S01]  /*6040*/  FADD R5, R221, R212 ;  /* 0x000000d4dd057221 */ /* 0x001fe20000000000 */
[----:B------:R-:W-:Y:S01]  /*6050*/  FMUL R17, R17, 1.4426950216293334961 ;  /* 0x3fb8aa3b11117820 */ /* 0x000fe20000400000 */
[--C-:B------:R-:W-:Y:S01]  /*6060*/  FADD R18, R18, -R88.reuse ;  /* 0x8000005812127221 */ /* 0x100fe20000000000 */
[----:B------:R-:W-:Y:S01]  /*6070*/  FMUL R19, R19, 1.4426950216293334961 ;  /* 0x3fb8aa3b13137820 */ /* 0x000fe20000400000 */
[--C-:B------:R-:W-:Y:S01]  /*6080*/  FADD R21, R21, -R88.reuse ;  /* 0x8000005815157221 */ /* 0x100fe20000000000 */
[--C-:B------:R-:W-:Y:S01]  /*6090*/  FADD R20, R20, -R88.reuse ;  /* 0x8000005814147221 */ /* 0x100fe20000000000 */
[--C-:B------:R-:W-:Y:S01]  /*60a0*/  FADD R23, R23, -R88.reuse ;  /* 0x8000005817177221 */ /* 0x100fe20000000000 */
[----:B------:R-:W0:Y:S01]  /*60b0*/  MUFU.EX2 R208, R6 ;  /* 0x0000000600d07308 */ /* 0x000e220000000800 */
[----:B--2---:R-:W-:Y:S01]  /*60c0*/  FADD R4, R210, R5 ;  /* 0x00000005d2047221 */ /* 0x004fe20000000000 */
[----:B------:R-:W-:Y:S01]  /*60d0*/  FMUL R21, R21, 1.4426950216293334961 ;  /* 0x3fb8aa3b15157820 */ /* 0x000fe20000400000 */
[--C-:B------:R-:W-:Y:S01]  /*60e0*/  FADD R22, R22, -R88.reuse ;  /* 0x8000005816167221 */ /* 0x100fe20000000000 */
[----:B------:R-:W-:Y:S01]  /*60f0*/  FMUL R23, R23, 1.4426950216293334961 ;  /* 0x3fb8aa3b17177820 */ /* 0x000fe20000400000 */
[--C-:B------:R-:W-:Y:S01]  /*6100*/  FADD R26, R26, -R88.reuse ;  /* 0x800000581a1a7221 */ /* 0x100fe20000000000 */
[--C-:B------:R-:W-:Y:S01]  /*6110*/  FADD R27, R27, -R88.reuse ;  /* 0x800000581b1b7221 */ /* 0x100fe20000000000 */
[----:B------:R-:W-:Y:S01]  /*6120*/  FADD R195, R195, -R88 ;  /* 0x80000058c3c37221 */ /* 0x000fe20000000000 */
[----:B------:R-:W2:Y:S01]  /*6130*/  MUFU.EX2 R217, R9 ;  /* 0x0000000900d97308 */ /* 0x000ea20000000800 */
[----:B---3--:R-:W-:Y:S01]  /*6140*/  FADD R5, R219, R4 ;  /* 0x00000004db057221 */ /* 0x008fe20000000000 */
[----:B------:R-:W-:Y:S01]  /*6150*/  FMUL R26, R26, 1.4426950216293334961 ;  /* 0x3fb8aa3b1a1a7820 */ /* 0x000fe20000400000 */
[----:B------:R-:W-:Y:S01]  /*6160*/  FMUL R96, R195, 1.4426950216293334961 ;  /* 0x3fb8aa3bc3607820 */ /* 0x000fe20000400000 */
[--C-:B------:R-:W-:Y:S01]  /*6170*/  FADD R24, R24, -R88.reuse ;  /* 0x8000005818187221 */ /* 0x100fe20000000000 */
[--C-:B------:R-:W-:Y:S01]  /*6180*/  FADD R25, R25, -R88.reuse ;  /* 0x8000005819197221 */ /* 0x100fe20000000000 */
[--C-:B------:R-:W-:Y:S01]  /*6190*/  FADD R28, R28, -R88.reuse ;  /* 0x800000581c1c7221 */ /* 0x100fe20000000000 */
[--C-:B------:R-:W-:Y:S01]  /*61a0*/  FADD R30, R30, -R88.reuse ;  /* 0x800000581e1e7221 */ /* 0x100fe20000000000 */
[----:B------:R-:W3:Y:S01]  /*61b0*/  MUFU.EX2 R192, R8 ;  /* 0x0000000800c07308 */ /* 0x000ee20000000800 */
[----:B0-----:R-:W-:Y:S01]  /*61c0*/  FADD R4, R208, R5 ;  /* 0x00000005d0047221 */ /* 0x001fe20000000000 */
[----:B------:R-:W-:Y:S01]  /*61d0*/  FMUL R25, R25, 1.4426950216293334961 ;  /* 0x3fb8aa3b19197820 */ /* 0x000fe20000400000 */
[----:B------:R-:W-:Y:S01]  /*61e0*/  FADD R29, R29, -R88 ;  /* 0x800000581d1d7221 */ /* 0x000fe20000000000 */
[----:B------:R-:W-:-:S02]  /*61f0*/  IMAD.U32 R6, R90, -0x80000000, RZ ;  /* 0x800000005a067824 */ /* 0x000fc400078e00ff */
[----:B------:R-:W-:Y:S01]  /*6200*/  FMUL R30, R30, 1.4426950216293334961 ;  /* 0x3fb8aa3b1e1e7820 */ /* 0x000fe20000400000 */
[--C-:B------:R-:W-:Y:S01]  /*6210*/  FADD R32, R32, -R88.reuse ;  /* 0x8000005820207221 */ /* 0x100fe20000000000 */
[----:B------:R-:W-:Y:S01]  /*6220*/  FADD R197, R197, -R88 ;  /* 0x80000058c5c57221 */ /* 0x000fe20000000000 */
[----:B------:R0:W4:Y:S01]  /*6230*/  MUFU.EX2 R215, R11 ;  /* 0x0000000b00d77308 */ /* 0x0001220000000800 */
[----:B--2---:R-:W-:Y:S01]  /*6240*/  FADD R5, R217, R4 ;  /* 0x00000004d9057221 */ /* 0x004fe20000000000 */
[----:B-1----:R-:W1:Y:S01]  /*6250*/  SYNCS.PHASECHK.TRANS64.TRYWAIT P0, [UR14], R6 ;  /* 0x00000006ff0075a7 */ /* 0x002e62000800110e */
[----:B------:R-:W-:Y:S01]  /*6260*/  FADD R199, R199, -R88 ;  /* 0x80000058c7c77221 */ /* 0x000fe20000000000 */
[----:B------:R-:W-:-:S04]  /*6270*/  IMAD.WIDE R194, R179, 0x2, R110 ;  /* 0x00000002b3c27825 */ /* 0x000fc800078e026e */
[----:B------:R-:W-:Y:S01]  /*6280*/  FMUL R92, R199, 1.4426950216293334961 ;  /* 0x3fb8aa3bc75c7820 */ /* 0x000fe20000400000 */
[----:B------:R-:W2:Y:S01]  /*6290*/  MUFU.EX2 R190, R10 ;  /* 0x0000000a00be7308 */ /* 0x000ea20000000800 */
[----:B---3--:R-:W-:Y:S01]  /*62a0*/  FADD R4, R192, R5 ;  /* 0x00000005c0047221 */ /* 0x008fe20000000000 */
[----:B0-----:R-:W-:Y:S01]  /*62b0*/  FMUL R11, R16, 1.4426950216293334961 ;  /* 0x3fb8aa3b100b7820 */ /* 0x001fe20000400000 */
[----:B------:R-:W-:-:S05]  /*62c0*/  FMUL R16, R24, 1.4426950216293334961 ;  /* 0x3fb8aa3b18107820 */ /* 0x000fca0000400000 */
[----:B------:R0:W3:Y:S01]  /*62d0*/  MUFU.EX2 R213, R13 ;  /* 0x0000000d00d57308 */ /* 0x0000e20000000800 */
[----:B----4-:R-:W-:-:S07]  /*62e0*/  FADD R5, R215, R4 ;  /* 0x00000004d7057221 */ /* 0x010fce0000000000 */
[----:B------:R4:W5:Y:S01]  /*62f0*/  MUFU.EX2 R178, R12 ;  /* 0x0000000c00b27308 */ /* 0x0009620000000800 */
[----:B--2---:R-:W-:Y:S01]  /*6300*/  FADD R4, R190, R5 ;  /* 0x00000005be047221 */ /* 0x004fe20000000000 */
[----:B0-----:R-:W-:-:S06]  /*6310*/  FMUL R13, R20, 1.4426950216293334961 ;  /* 0x3fb8aa3b140d7820 */ /* 0x001fcc0000400000 */
[----:B------:R0:W2:Y:S01]  /*6320*/  MUFU.EX2 R211, R15 ;  /* 0x0000000f00d37308 */ /* 0x0000a20000000800 */
[----:B---3--:R-:W-:Y:S01]  /*6330*/  FADD R5, R213, R4 ;  /* 0x00000004d5057221 */ /* 0x008fe20000000000 */
[----:B----4-:R-:W-:Y:S01]  /*6340*/  FMUL R12, R18, 1.4426950216293334961 ;  /* 0x3fb8aa3b120c7820 */ /* 0x010fe20000400000 */
[----:B------:R-:W-:Y:S01]  /*6350*/  FMUL R18, R29, 1.4426950216293334961 ;  /* 0x3fb8aa3b1d127820 */ /* 0x000fe20000400000 */
[----:B------:R-:W-:-:S04]  /*6360*/  FMUL R29, R32, 1.4426950216293334961 ;  /* 0x3fb8aa3b201d7820 */ /* 0x000fc80000400000 */
[----:B------:R3:W4:Y:S01]  /*6370*/  MUFU.EX2 R10, R14 ;  /* 0x0000000e000a7308 */ /* 0x0007220000000800 */
[----:B-----5:R-:W-:Y:S01]  /*6380*/  FADD R4, R178, R5 ;  /* 0x00000005b2047221 */ /* 0x020fe20000000000 */
[----:B0-----:R-:W-:-:S06]  /*6390*/  FMUL R15, R27, 1.4426950216293334961 ;  /* 0x3fb8aa3b1b0f7820 */ /* 0x001fcc0000400000 */
[----:B------:R0:W5:Y:S01]  /*63a0*/  MUFU.EX2 R209, R17 ;  /* 0x0000001100d17308 */ /* 0x0001620000000800 */
[----:B--2---:R-:W-:Y:S01]  /*63b0*/  FADD R5, R211, R4 ;  /* 0x00000004d3057221 */ /* 0x004fe20000000000 */
[----:B---3--:R-:W-:-:S06]  /*63c0*/  FMUL R14, R22, 1.4426950216293334961 ;  /* 0x3fb8aa3b160e7820 */ /* 0x008fcc0000400000 */
[----:B------:R-:W2:Y:S01]  /*63d0*/  MUFU.EX2 R11, R11 ;  /* 0x0000000b000b7308 */ /* 0x000ea20000000800 */
[----:B----4-:R-:W-:Y:S01]  /*63e0*/  FADD R4, R10, R5 ;  /* 0x000000050a047221 */ /* 0x010fe20000000000 */
[----:B0-----:R-:W-:-:S06]  /*63f0*/  FMUL R17, R28, 1.4426950216293334961 ;  /* 0x3fb8aa3b1c117820 */ /* 0x001fcc0000400000 */
[----:B------:R0:W3:Y:S01]  /*6400*/  MUFU.EX2 R176, R19 ;  /* 0x0000001300b07308 */ /* 0x0000e20000000800 */
[----:B-----5:R-:W-:-:S07]  /*6410*/  FADD R4, R209, R4 ;  /* 0x00000004d1047221 */ /* 0x020fce0000000000 */
[----:B------:R-:W4:Y:S01]  /*6420*/  MUFU.EX2 R12, R12 ;  /* 0x0000000c000c7308 */ /* 0x000f220000000800 */
[----:B--2---:R-:W-:Y:S01]  /*6430*/  FADD R5, R11, R4 ;  /* 0x000000040b057221 */ /* 0x004fe20000000000 */
[----:B0-----:R-:W-:Y:S01]  /*6440*/  FMUL R19, R197, 1.4426950216293334961 ;  /* 0x3fb8aa3bc5137820 */ /* 0x001fe20000400000 */
[----:B------:R-:W-:-:S05]  /*6450*/  IMAD.WIDE R196, R179, 0x2, R118 ;  /* 0x00000002b3c47825 */ /* 0x000fca00078e0276 */
[----:B------:R-:W0:Y:S01]  /*6460*/  MUFU.EX2 R35, R21 ;  /* 0x0000001500237308 */ /* 0x000e220000000800 */
[----:B---3--:R-:W-:-:S07]  /*6470*/  FADD R5, R176, R5 ;  /* 0x00000005b0057221 */ /* 0x008fce0000000000 */
[----:B------:R-:W2:Y:S01]  /*6480*/  MUFU.EX2 R13, R13 ;  /* 0x0000000d000d7308 */ /* 0x000ea20000000800 */
[----:B----4-:R-:W-:-:S07]  /*6490*/  FADD R4, R12, R5 ;  /* 0x000000050c047221 */ /* 0x010fce0000000000 */
[----:B------:R-:W3:Y:S01]  /*64a0*/  MUFU.EX2 R158, R23 ;  /* 0x00000017009e7308 */ /* 0x000ee20000000800 */
[----:B0-----:R-:W-:-:S07]  /*64b0*/  FADD R4, R35, R4 ;  /* 0x0000000423047221 */ /* 0x001fce0000000000 */
[----:B------:R-:W0:Y:S01]  /*64c0*/  MUFU.EX2 R14, R14 ;  /* 0x0000000e000e7308 */ /* 0x000e220000000800 */
[----:B--2---:R-:W-:-:S07]  /*64d0*/  FADD R5, R13, R4 ;  /* 0x000000040d057221 */ /* 0x004fce0000000000 */
[----:B------:R-:W2:Y:S01]  /*64e0*/  MUFU.EX2 R33, R26 ;  /* 0x0000001a00217308 */ /* 0x000ea20000000800 */
[----:B---3--:R-:W-:-:S07]  /*64f0*/  FADD R5, R158, R5 ;  /* 0x000000059e057221 */ /* 0x008fce0000000000 */
        /* <DEDUP_REMOVED lines=19> */
[----:B0-----:R-:W-:-:S04]  /*6630*/  FADD R4, R29, R4 ;  /* 0x000000041d047221 */ /* 0x001fc80000000000 */
[----:B--2---:R-:W-:-:S04]  /*6640*/  FADD R5, R19, R4 ;  /* 0x0000000413057221 */ /* 0x004fc80000000000 */
[----:B---3--:R-:W-:-:S05]  /*6650*/  FADD R90, R92, R5 ;  /* 0x000000055c5a7221 */ /* 0x008fca0000000000 */
[----:B------:R0:W2:Y:S01]  /*6660*/  SHFL.BFLY PT, R191, R90, 0x10, 0x1f ;  /* 0x0e001f005abf7f89 */ /* 0x0000a200000e0000 */
[----:B-1----:R-:W-:Y:S05]  /*6670*/  @!P0 BRA `(.L_x_15) ;  /* 0x0000002400808947 */ /* 0x002fea0003800000 */
.L_x_24:
[C---:B------:R-:W-:Y:S01]  /*6680*/  IMAD.WIDE R26, R179.reuse, 0x2, R82 ;  /* 0x00000002b31a7825 */ /* 0x040fe200078e0252 */
[----:B------:R-:W3:Y:S03]  /*6690*/  LDG.E.U16 R32, desc[UR30][R196.64] ;  /* 0x0000001ec4207981 */ /* 0x000ee6000c1e1500 */
[C---:B------:R-:W-:Y:S01]  /*66a0*/  IMAD.WIDE R24, R179.reuse, 0x2, R74 ;  /* 0x00000002b3187825 */ /* 0x040fe200078e024a */
[----:B------:R-:W4:Y:S03]  /*66b0*/  LDG.E.U16 R30, desc[UR30][R194.64] ;  /* 0x0000001ec21e7981 */ /* 0x000f26000c1e1500 */
[C---:B------:R-:W-:Y:S01]  /*66c0*/  IMAD.WIDE R6, R179.reuse, 0x2, R66 ;  /* 0x00000002b3067825 */ /* 0x040fe200078e0242 */
[----:B------:R-:W5:Y:S03]  /*66d0*/  LDG.E.U16 R26, desc[UR30][R26.64] ;  /* 0x0000001e1a1a7981 */ /* 0x000f66000c1e1500 */
[C---:B------:R-:W-:Y:S01]  /*66e0*/  IMAD.WIDE R4, R179.reuse, 0x2, R38 ;  /* 0x00000002b3047825 */ /* 0x040fe200078e0226 */
[----:B--2---:R-:W2:Y:S03]  /*66f0*/  LDG.E.U16 R24, desc[UR30][R24.64] ;  /* 0x0000001e18187981 */ /* 0x004ea6000c1e1500 */
[C---:B------:R-:W-:Y:S01]  /*6700*/  IMAD.WIDE R206, R179.reuse, 0x2, R46 ;  /* 0x00000002b3ce7825 */ /* 0x040fe200078e022e */
[----:B------:R-:W2:Y:S03]  /*6710*/  LDG.E.U16 R22, desc[UR30][R6.64] ;  /* 0x0000001e06167981 */ /* 0x000ea6000c1e1500 */
[C---:B------:R-:W-:Y:S01]  /*6720*/  IMAD.WIDE R204, R179.reuse, 0x2, R116 ;  /* 0x00000002b3cc7825 */ /* 0x040fe200078e0274 */
[----:B------:R1:W2:Y:S03]  /*6730*/  LDG.E.U16 R20, desc[UR30][R4.64] ;  /* 0x0000001e04147981 */ /* 0x0002a6000c1e1500 */
[C---:B------:R-:W-:Y:S01]  /*6740*/  IMAD.WIDE R202, R179.reuse, 0x2, R108 ;  /* 0x00000002b3ca7825 */ /* 0x040fe200078e026c */
[----:B------:R-:W2:Y:S03]  /*6750*/  LDG.E.U16 R34, desc[UR30][R206.64] ;  /* 0x0000001ece227981 */ /* 0x000ea6000c1e1500 */
[C---:B------:R-:W-:Y:S01]  /*6760*/  IMAD.WIDE R200, R179.reuse, 0x2, R100 ;  /* 0x00000002b3c87825 */ /* 0x040fe200078e0264 */
[----:B------:R-:W2:Y:S03]  /*6770*/  LDG.E.U16 R21, desc[UR30][R204.64] ;  /* 0x0000001ecc157981 */ /* 0x000ea6000c1e1500 */
[C---:B------:R-:W-:Y:S01]  /*6780*/  IMAD.WIDE R198, R179.reuse, 0x2, R80 ;  /* 0x00000002b3c67825 */ /* 0x040fe200078e0250 */
[----:B------:R-:W2:Y:S03]  /*6790*/  LDG.E.U16 R23, desc[UR30][R202.64] ;  /* 0x0000001eca177981 */ /* 0x000ea6000c1e1500 */
[C---:B------:R-:W-:Y:S01]  /*67a0*/  IMAD.WIDE R8, R179.reuse, 0x2, R102 ;  /* 0x00000002b3087825 */ /* 0x040fe200078e0266 */
[----:B------:R-:W2:Y:S03]  /*67b0*/  LDG.E.U16 R25, desc[UR30][R200.64] ;  /* 0x0000001ec8197981 */ /* 0x000ea6000c1e1500 */
[C---:B-1----:R-:W-:Y:S01]  /*67c0*/  IMAD.WIDE R4, R179.reuse, 0x2, R72 ;  /* 0x00000002b3047825 */ /* 0x042fe200078e0248 */
[----:B------:R1:W2:Y:S03]  /*67d0*/  LDG.E.U16 R27, desc[UR30][R198.64] ;  /* 0x0000001ec61b7981 */ /* 0x0002a6000c1e1500 */
[C---:B------:R-:W-:Y:S01]  /*67e0*/  IMAD.WIDE R6, R179.reuse, 0x2, R64 ;  /* 0x00000002b3067825 */ /* 0x040fe200078e0240 */
[----:B------:R0:W2:Y:S03]  /*67f0*/  LDG.E.U16 R28, desc[UR30][R8.64] ;  /* 0x0000001e081c7981 */ /* 0x0000a6000c1e1500 */
[C---:B------:R-:W-:Y:S01]  /*6800*/  IMAD.WIDE R194, R179.reuse, 0x2, R48 ;  /* 0x00000002b3c27825 */ /* 0x040fe200078e0230 */
[----:B------:R0:W2:Y:S03]  /*6810*/  LDG.E.U16 R223, desc[UR30][R4.64] ;  /* 0x0000001e04df7981 */ /* 0x0000a6000c1e1500 */
[C---:B------:R-:W-:Y:S01]  /*6820*/  IMAD.WIDE R196, R179.reuse, 0x2, R114 ;  /* 0x00000002b3c47825 */ /* 0x040fe200078e0272 */
[----:B------:R0:W2:Y:S03]  /*6830*/  LDG.E.U16 R225, desc[UR30][R6.64] ;  /* 0x0000001e06e17981 */ /* 0x0000a6000c1e1500 */
        /* <DEDUP_REMOVED lines=8> */
[C---:B------:R-:W-:Y:S01]  /*68c0*/  IMAD.WIDE R206, R179.reuse, 0x2, R62 ;  /* 0x00000002b3ce7825 */ /* 0x040fe200078e023e */
[----:B------:R1:W2:Y:S03]  /*68d0*/  LDG.E.U16 R220, desc[UR30][R202.64] ;  /* 0x0000001ecadc7981 */ /* 0x0002a6000c1e1500 */
[C---:B0-----:R-:W-:Y:S01]  /*68e0*/  IMAD.WIDE R8, R179.reuse, 0x2, R40 ;  /* 0x00000002b3087825 */ /* 0x041fe200078e0228 */
        /* <DEDUP_REMOVED lines=15> */
[C---:B0-----:R-:W-:Y:S01]  /*69e0*/  IMAD.WIDE R204, R179.reuse, 0x2, R44 ;  /* 0x00000002b3cc7825 */ /* 0x041fe200078e022c */
[----:B------:R-:W2:Y:S03]  /*69f0*/  LDG.E.U16 R201, desc[UR30][R200.64] ;  /* 0x0000001ec8c97981 */ /* 0x000ea6000c1e1500 */
[C---:B------:R-:W-:Y:S01]  /*6a00*/  IMAD.WIDE R206, R179.reuse, 0x2, R52 ;  /* 0x00000002b3ce7825 */ /* 0x040fe200078e0234 */
[----:B------:R-:W2:Y:S03]  /*6a10*/  LDG.E.U16 R203, desc[UR30][R202.64] ;  /* 0x0000001ecacb7981 */ /* 0x000ea6000c1e1500 */
[----:B------:R-:W-:Y:S01]  /*6a20*/  IMAD.WIDE R8, R179, 0x2, R112 ;  /* 0x00000002b3087825 */ /* 0x000fe200078e0270 */
[----:B------:R-:W2:Y:S04]  /*6a30*/  LDG.E.U16 R205, desc[UR30][R204.64] ;  /* 0x0000001ecccd7981 */ /* 0x000ea8000c1e1500 */
[----:B------:R0:W2:Y:S04]  /*6a40*/  LDG.E.U16 R231, desc[UR30][R8.64] ;  /* 0x0000001e08e77981 */ /* 0x0000a8000c1e1500 */
[----:B------:R-:W2:Y:S01]  /*6a50*/  LDG.E.U16 R207, desc[UR30][R206.64] ;  /* 0x0000001ececf7981 */ /* 0x000ea2000c1e1500 */
[----:B-1----:R-:W-:-:S02]  /*6a60*/  F2FP.F16.F32.PACK_AB R4, R212, R221 ;  /* 0x000000ddd404723e */ /* 0x002fc400000000ff */
[----:B------:R-:W-:Y:S02]  /*6a70*/  F2FP.F16.F32.PACK_AB R5, R219, R210 ;  /* 0x000000d2db05723e */ /* 0x000fe400000000ff */
[----:B------:R-:W-:Y:S02]  /*6a80*/  F2FP.F16.F32.PACK_AB R6, R217, R208 ;  /* 0x000000d0d906723e */ /* 0x000fe400000000ff */
[----:B------:R-:W-:Y:S02]  /*6a90*/  F2FP.F16.F32.PACK_AB R7, R215, R192 ;  /* 0x000000c0d707723e */ /* 0x000fe400000000ff */
[----:B0-----:R-:W-:Y:S02]  /*6aa0*/  F2FP.F16.F32.PACK_AB R8, R213, R190 ;  /* 0x000000bed508723e */ /* 0x001fe400000000ff */
[----:B------:R-:W-:Y:S02]  /*6ab0*/  F2FP.F16.F32.PACK_AB R9, R211, R178 ;  /* 0x000000b2d309723e */ /* 0x000fe400000000ff */
[----:B------:R-:W-:-:S02]  /*6ac0*/  F2FP.F16.F32.PACK_AB R10, R209, R10 ;  /* 0x0000000ad10a723e */ /* 0x000fc400000000ff */
[----:B------:R-:W-:Y:S02]  /*6ad0*/  F2FP.F16.F32.PACK_AB R11, R176, R11 ;  /* 0x0000000bb00b723e */ /* 0x000fe400000000ff */
[----:B------:R-:W-:Y:S02]  /*6ae0*/  F2FP.F16.F32.PACK_AB R12, R35, R12 ;  /* 0x0000000c230c723e */ /* 0x000fe400000000ff */
[----:B------:R-:W-:Y:S02]  /*6af0*/  F2FP.F16.F32.PACK_AB R13, R158, R13 ;  /* 0x0000000d9e0d723e */ /* 0x000fe400000000ff */
[----:B------:R-:W-:Y:S02]  /*6b00*/  F2FP.F16.F32.PACK_AB R14, R33, R14 ;  /* 0x0000000e210e723e */ /* 0x000fe400000000ff */
[----:B------:R-:W-:Y:S02]  /*6b10*/  F2FP.F16.F32.PACK_AB R15, R96, R15 ;  /* 0x0000000f600f723e */ /* 0x000fe400000000ff */
[----:B------:R-:W-:-:S02]  /*6b20*/  F2FP.F16.F32.PACK_AB R16, R31, R16 ;  /* 0x000000101f10723e */ /* 0x000fc400000000ff */
[----:B------:R-:W-:Y:S02]  /*6b30*/  F2FP.F16.F32.PACK_AB R17, R94, R17 ;  /* 0x000000115e11723e */ /* 0x000fe400000000ff */
[----:B------:R-:W-:Y:S02]  /*6b40*/  F2FP.F16.F32.PACK_AB R18, R29, R18 ;  /* 0x000000121d12723e */ /* 0x000fe400000000ff */
[----:B------:R-:W-:Y:S01]  /*6b50*/  F2FP.F16.F32.PACK_AB R19, R92, R19 ;  /* 0x000000135c13723e */ /* 0x000fe200000000ff */
[----:B------:R-:W-:-:S03]  /*6b60*/  FADD R92, -R88, R193 ;  /* 0x000000c1585c7221 */ /* 0x000fc60000000100 */
[----:B------:R-:W-:Y:S01]  /*6b70*/  STTM.16dp32bit_t0_t15.x16 tmem[UR15+0x40], R4 ;  /* 0x00004004000079ed */ /* 0x000fe20008a0000f */
[----:B------:R-:W-:Y:S01]  /*6b80*/  STTM.16dp32bit_t16_t31.x16 tmem[UR15+0x50], R4 ;  /* 0x00005004000079ed */ /* 0x000fe20008a2000f */
[----:B------:R-:W-:-:S04]  /*6b90*/  FMUL R92, R92, 1.4426950216293334961 ;  /* 0x3fb8aa3b5c5c7820 */ /* 0x000fc80000400000 */
[----:B------:R-:W0:Y:S01]  /*6ba0*/  MUFU.EX2 R193, R92 ;  /* 0x0000005c00c17308 */ /* 0x000e220000000800 */
[----:B------:R-:W-:Y:S01]  /*6bb0*/  ULEA UR14, UR23, UR11, 0x3 ;  /* 0x0000000b170e7291 */ /* 0x000fe2000f8e18ff */
[----:B------:R-:W-:Y:S01]  /*6bc0*/  FADD R90, R90, R191 ;  /* 0x000000bf5a5a7221 */ /* 0x000fe20000000000 */
[----:B------:R-:W-:Y:S02]  /*6bd0*/  UMOV UR4, UR5 ;  /* 0x0000000500047c82 */ /* 0x000fe40008000000 */
[----:B------:R-:W-:Y:S01]  /*6be0*/  UIADD3 UR14, UPT, UPT, UR14, 0x8000, URZ ;  /* 0x000080000e0e7890 */ /* 0x000fe2000fffe0ff */
[----:B---3--:R-:W-:Y:S04]  /*6bf0*/  STS.U16 [R59+UR11+0x6000], R32 ;  /* 0x006000203b007988 */ /* 0x008fe8000800040b */
[----:B----4-:R-:W-:Y:S04]  /*6c00*/  STS.U16 [R59+UR11+0x6400], R30 ;  /* 0x0064001e3b007988 */ /* 0x010fe8000800040b */
[----:B-----5:R-:W-:Y:S04]  /*6c10*/  STS.U16 [R59+UR11+0x6c00], R26 ;  /* 0x006c001a3b007988 */ /* 0x020fe8000800040b */
[----:B--2---:R-:W-:Y:S04]  /*6c20*/  STS.U16 [R59+UR11+0x7000], R24 ;  /* 0x007000183b007988 */ /* 0x004fe8000800040b */
        /* <DEDUP_REMOVED lines=30> */
[----:B-1----:R-:W-:Y:S01]  /*6e10*/  LDTM.16dp32bit_t0_t15.x32 R4, tmem[UR15] ;  /* 0x0000000f000479ee */ /* 0x002fe20008a80000 */
[----:B------:R-:W0:Y:S01]  /*6e20*/  LDTM.16dp32bit_t16_t31.x32 R4, tmem[UR15+0x20] ;  /* 0x0000200f000479ee */ /* 0x000e220008aa0000 */
[----:B------:R-:W-:Y:S01]  /*6e30*/  NOP ;  /* 0x0000000000007918 */ /* 0x000fe20000000000 */
[C---:B0-----:R-:W-:Y:S01]  /*6e40*/  FMUL R4, R193.reuse, R4 ;  /* 0x00000004c1047220 */ /* 0x041fe20000400000 */
        /* <DEDUP_REMOVED lines=32> */
[----:B------:R2:W-:Y:S01]  /*7050*/  STTM.16dp32bit_t16_t31.x32 tmem[UR15+0x20], R4 ;  /* 0x00002004000079ed */ /* 0x0005e20008aa000f */
[----:B------:R-:W0:Y:S02]  /*7060*/  FENCE.VIEW.ASYNC.T ;  /* 0x00000000000073c6 */ /* 0x000e240000000200 */
[----:B0-----:R-:W-:Y:S06]  /*7070*/  BAR.SYNC.DEFER_BLOCKING 0x0 ;  /* 0x0000000000007b1d */ /* 0x001fec0000010000 */
[----:B------:R0:W-:Y:S06]  /*7080*/  MEMBAR.ALL.CTA ;  /* 0x0000000000007992 */ /* 0x0001ec0000008000 */
[----:B0-----:R-:W0:Y:S02]  /*7090*/  FENCE.VIEW.ASYNC.S ;  /* 0x00000000000073c6 */ /* 0x001e240000000000 */
[----:B0-----:R-:W-:Y:S06]  /*70a0*/  BAR.SYNC.DEFER_BLOCKING 0x0 ;  /* 0x0000000000007b1d */ /* 0x001fec0000010000 */
[----:B------:R-:W-:Y:S05]  /*70b0*/  BRA.U UP3, `(.L_x_16) ;  /* 0x0000000103547547 */ /* 0x000fea000b800000 */
[----:B------:R-:W-:Y:S02]  /*70c0*/  UIADD3 UR54, UPT, UPT, UR13, 0x48, URZ ;  /* 0x000000480d367890 */ /* 0x000fe4000fffe0ff */
[----:B------:R-:W-:Y:S02]  /*70d0*/  UIADD3 UR55, UPT, UPT, UR13, 0x50, URZ ;  /* 0x000000500d377890 */ /* 0x000fe4000fffe0ff */
        /* <DEDUP_REMOVED lines=19> */
.L_x_16:
[----:B------:R-:W-:Y:S01]  /*7210*/  UISETP.GE.U32.AND UP0, UPT, UR25, UR12, UPT ;  /* 0x0000000c1900728c */ /* 0x000fe2000bf06070 */
[----:B------:R-:W-:Y:S01]  /*7220*/  FFMA R86, R193, R86, R90 ;  /* 0x00000056c1567223 */ /* 0x000fe2000000005a */
[----:B------:R-:W-:Y:S01]  /*7230*/  UIADD3 UR23, UPT, UPT, UR23, 0x1, URZ ;  /* 0x0000000117177890 */ /* 0x000fe2000fffe0ff */
[----:B------:R-:W-:Y:S01]  /*7240*/  VIADD R179, R179, UR22 ;  /* 0x00000016b3b37c36 */ /* 0x000fe20008000000 */
[----:B------:R-:W-:Y:S01]  /*7250*/  UISETP.GE.U32.AND.EX UP0, UPT, UR27, URZ, UPT, UP0 ;  /* 0x000000ff1b00728c */ /* 0x000fe2000bf06100 */
[----:B------:R-:W-:Y:S01]  /*7260*/  IADD3 R177, PT, PT, R159, R177, RZ ;  /* 0x000000b19fb17210 */ /* 0x000fe20007ffe0ff */
[----:B------:R-:W-:Y:S01]  /*7270*/  UISETP.GT.AND UP4, UPT, UR23, 0x1, UPT ;  /* 0x000000011700788c */ /* 0x000fe2000bf84270 */
[----:B------:R-:W-:Y:S01]  /*7280*/  IMAD.U32 R90, RZ, RZ, UR4 ;  /* 0x00000004ff5a7e24 */ /* 0x000fe2000f8e00ff */
[----:B0-----:R-:W-:Y:S01]  /*7290*/  UMOV UR8, UR25 ;  /* 0x0000001900087c82 */ /* 0x001fe20008000000 */
[----:B------:R-:W-:Y:S01]  /*72a0*/  IMAD.MOV.U32 R193, RZ, RZ, R88 ;  /* 0x000000ffffc17224 */ /* 0x000fe200078e0058 */
[----:B------:R-:W-:-:S02]  /*72b0*/  USEL UR5, URZ, 0x1, !UP4 ;  /* 0x00000001ff057887 */ /* 0x000fc4000e000000 */
[----:B------:R-:W-:Y:S02]  /*72c0*/  USEL UR23, UR23, URZ, !UP4 ;  /* 0x000000ff17177287 */ /* 0x000fe4000e000000 */
[----:B------:R-:W-:Y:S01]  /*72d0*/  ULOP3.LUT UR5, UR4, UR5, URZ, 0x3c, !UPT ;  /* 0x0000000504057292 */ /* 0x000fe2000f8e3cff */
[----:B------:R-:W-:Y:S01]  /*72e0*/  UMOV UR9, UR27 ;  /* 0x0000001b00097c82 */ /* 0x000fe20008000000 */
[----:B------:R-:W-:Y:S10]  /*72f0*/  BRA.U !UP0, `(.L_x_17) ;  /* 0xffffffd508607547 */ /* 0x000ff4000b83ffff */
.L_x_12:
[----:B------:R-:W-:Y:S01]  /*7300*/  UISETP.GE.AND UP0, UPT, UR36, 0x1, UPT ;  /* 0x000000012400788c */ /* 0x000fe2000bf06270 */
[C---:B------:R-:W-:Y:S02]  /*7310*/  FSETP.GEU.AND P0, PT, |R86|.reuse, 1.175494350822287508e-38, PT ;  /* 0x008000005600780b */ /* 0x040fe40003f0e200 */
[----:B------:R-:W-:-:S06]  /*7320*/  FSETP.GT.AND P1, PT, |R86|, 8.50705917302346158658e+37, PT ;  /* 0x7e8000005600780b */ /* 0x000fcc0003f24200 */
[----:B------:R-:W-:Y:S07]  /*7330*/  BRA.U !UP0, `(.L_x_18) ;  /* 0x0000000108107547 */ /* 0x000fee000b800000 */
[----:B------:R-:W-:-:S06]  /*7340*/  USHF.L.U32 UR4, UR4, 0x1f, URZ ;  /* 0x0000001f04047899 */ /* 0x000fcc00080006ff */
[----:B-123--:R-:W-:-:S04]  /*7350*/  IMAD.U32 R4, RZ, RZ, UR4 ;  /* 0x00000004ff047e24 */ /* 0x00efc8000f8e00ff */
[----:B------:R-:W0:Y:S02]  /*7360*/  SYNCS.PHASECHK.TRANS64.TRYWAIT P2, [UR14], R4 ;  /* 0x00000004ff0075a7 */ /* 0x000e24000804110e */
[----:B0-----:R-:W-:Y:S05]  /*7370*/  @!P2 BRA `(.L_x_19) ;  /* 0x00000018004ca947 */ /* 0x001fea0003800000 */
.L_x_18:
[----:B------:R-:W-:Y:S01]  /*7380*/  BAR.SYNC.DEFER_BLOCKING 0x0 ;  /* 0x0000000000007b1d */ /* 0x000fe20000010000 */
[C---:B------:R-:W-:Y:S01]  /*7390*/  FMUL R38, R86.reuse, 8388608 ;  /* 0x4b00000056267820 */ /* 0x040fe20000400000 */
[----:B------:R-:W-:Y:S01]  /*73a0*/  FSETP.GEU.AND P2, PT, R86, 1.175494350822287508e-38, PT ;  /* 0x008000005600780b */ /* 0x000fe20003f4e000 */
[----:B------:R-:W-:Y:S02]  /*73b0*/  IMAD.MOV.U32 R45, RZ, RZ, 0x3dc6b27f ;  /* 0x3dc6b27fff2d7424 */ /* 0x000fe400078e00ff */
[----:B------:R-:W-:Y:S01]  /*73c0*/  IMAD.SHL.U32 R49, R0, 0x10, RZ ;  /* 0x0000001000317824 */ /* 0x000fe200078e00ff */
[----:B------:R-:W-:Y:S01]  /*73d0*/  FSEL R50, R38, R86, !P2 ;  /* 0x0000005626327208 */ /* 0x000fe20005000000 */
[----:B------:R-:W-:Y:S01]  /*73e0*/  @P1 FMUL R86, R86, 0.25 ;  /* 0x3e80000056561820 */ /* 0x000fe20000400000 */
[----:B------:R-:W-:Y:S01]  /*73f0*/  LEA R38, R3, UR11, 0x7 ;  /* 0x0000000b03267c11 */ /* 0x000fe2000f8e38ff */
[----:B------:R-:W0:Y:S01]  /*7400*/  LDCU.64 UR4, c[0x0][0x3e0] ;  /* 0x00007c00ff0477ac */ /* 0x000e220008000a00 */
[----:B------:R-:W-:Y:S01]  /*7410*/  SHF.R.U32.HI R3, RZ, 0x2, R0 ;  /* 0x00000002ff037819 */ /* 0x000fe20000011600 */
[----:B------:R-:W-:Y:S01]  /*7420*/  @!P0 FMUL R86, R86, 16777216 ;  /* 0x4b80000056568820 */ /* 0x000fe20000400000 */
[----:B------:R-:W-:Y:S01]  /*7430*/  LOP3.LUT R40, R49, 0x30, RZ, 0xc0, !PT ;  /* 0x0000003031287812 */ /* 0x000fe200078ec0ff */
[----:B------:R-:W-:Y:S01]  /*7440*/  IMAD R37, R37, 0x10, R38 ;  /* 0x0000001025257824 */ /* 0x000fe200078e0226 */
[----:B------:R-:W-:Y:S01]  /*7450*/  LOP3.LUT R3, R3, 0x18, RZ, 0xc0, !PT ;  /* 0x0000001803037812 */ /* 0x000fe200078ec0ff */
[----:B------:R-:W4:Y:S01]  /*7460*/  MUFU.RCP R39, R86 ;  /* 0x0000005600277308 */ /* 0x000f220000001000 */
[----:B------:R-:W5:Y:S01]  /*7470*/  LDC.64 R62, c[0x0][0x398] ;  /* 0x0000e600ff3e7b82 */ /* 0x000f620000000a00 */
[----:B------:R-:W-:Y:S01]  /*7480*/  IMAD R48, R36, 0x8, R37 ;  /* 0x0000000824307824 */ /* 0x000fe200078e0225 */
[----:B------:R-:W-:-:S02]  /*7490*/  LOP3.LUT R3, R3, 0x1f, R0, 0xf8, !PT ;  /* 0x0000001f03037812 */ /* 0x000fc400078ef800 */
[----:B------:R-:W-:Y:S02]  /*74a0*/  IADD3 R37, PT, PT, R50, -0x3f3504f3, RZ ;  /* 0xc0cafb0d32257810 */ /* 0x000fe40007ffe0ff */
[----:B------:R-:W-:Y:S01]  /*74b0*/  FSEL R36, RZ, -23, P2 ;  /* 0xc1b80000ff247808 */ /* 0x000fe20001000000 */
[----:B------:R-:W-:Y:S01]  /*74c0*/  IMAD.SHL.U32 R38, R3, 0x8, RZ ;  /* 0x0000000803267824 */ /* 0x000fe200078e00ff */
[----:B------:R-:W1:Y:S02]  /*74d0*/  @!P6 SYNCS.CCTL.IV [UR11+0x8000] ;  /* 0x00800000ff00e9b1 */ /* 0x000e64000800000b */
[----:B-1----:R-:W-:Y:S01]  /*74e0*/  BAR.SYNC.DEFER_BLOCKING 0x0 ;  /* 0x0000000000007b1d */ /* 0x002fe20000010000 */
[----:B------:R-:W-:Y:S01]  /*74f0*/  LOP3.LUT R37, R37, 0xff800000, RZ, 0xc0, !PT ;  /* 0xff80000025257812 */ /* 0x000fe200078ec0ff */
[----:B0-----:R-:W-:Y:S01]  /*7500*/  UIMAD UR4, UR10, UR4, URZ ;  /* 0x000000040a0472a4 */ /* 0x001fe2000f8e02ff */
[----:B------:R-:W-:Y:S01]  /*7510*/  LOP3.LUT R43, R38, 0xc0, RZ, 0xc0, !PT ;  /* 0x000000c0262b7812 */ /* 0x000fe200078ec0ff */
[----:B------:R-:W-:Y:S01]  /*7520*/  IMAD.SHL.U32 R3, R3, 0x10, RZ ;  /* 0x0000001003037824 */ /* 0x000fe200078e00ff */
[C---:B------:R-:W-:Y:S01]  /*7530*/  ISETP.GE.U32.AND P2, PT, R50.reuse, 0x7f800000, PT ;  /* 0x7f8000003200780c */ /* 0x040fe20003f46070 */
[----:B------:R-:W-:Y:S01]  /*7540*/  IMAD.IADD R38, R50, 0x1, -R37 ;  /* 0x0000000132267824 */ /* 0x000fe200078e0a25 */
[----:B------:R-:W-:Y:S01]  /*7550*/  I2FP.F32.S32 R37, R37 ;  /* 0x0000002500257245 */ /* 0x000fe20000201400 */
[----:B--23--:R-:W-:Y:S01]  /*7560*/  LDTM.16dp32bit_t0_t15.x32 R4, tmem[UR15] ;  /* 0x0000000f000479ee */ /* 0x00cfe20008a80000 */
[----:B------:R-:W0:Y:S01]  /*7570*/  LDTM.16dp32bit_t16_t31.x32 R4, tmem[UR15+0x20] ;  /* 0x0000200f000479ee */ /* 0x000e220008aa0000 */
[----:B------:R-:W-:Y:S01]  /*7580*/  IADD3 R65, PT, PT, R43, UR11, R40 ;  /* 0x0000000b2b417c10 */ /* 0x000fe2000fffe028 */
[----:B------:R-:W-:Y:S01]  /*7590*/  FADD R38, R38, -1 ;  /* 0xbf80000026267421 */ /* 0x000fe20000000000 */
[----:B------:R-:W1:Y:S01]  /*75a0*/  LDC R56, c[0x0][0x3e8] ;  /* 0x0000fa00ff387b82 */ /* 0x000e620000000800 */
[----:B------:R-:W-:Y:S01]  /*75b0*/  FFMA.FTZ R36, R37, 1.1920928955078125e-07, R36 ;  /* 0x3400000025247823 */ /* 0x000fe20000010024 */
[----:B------:R-:W-:Y:S01]  /*75c0*/  FSETP.NEU.AND P3, PT, R50, RZ, PT ;  /* 0x000000ff3200720b */ /* 0x000fe20003f6d000 */
[----:B------:R-:W-:-:S04]  /*75d0*/  FFMA.FTZ R37, R38, R45, -0.16845393180847167969 ;  /* 0xbe2c7f3026257423 */ /* 0x000fc8000001002d */
[----:B------:R-:W-:-:S04]  /*75e0*/  FFMA.FTZ R37, R38, R37, 0.1716887056827545166 ;  /* 0x3e2fcf2a26257423 */ /* 0x000fc80000010025 */
[C---:B------:R-:W-:Y:S01]  /*75f0*/  FFMA.FTZ R37, R38.reuse, R37, -0.17900948226451873779 ;  /* 0xbe374e4326257423 */ /* 0x040fe20000010025 */
[----:B------:R-:W2:Y:S01]  /*7600*/  @!P6 SYNCS.CCTL.IV [UR11+0x8008] ;  /* 0x00800800ff00e9b1 */ /* 0x000ea2000800000b */
[----:B------:R-:W-:Y:S02]  /*7610*/  NOP ;  /* 0x0000000000007918 */ /* 0x000fe40000000000 */
[----:B------:R-:W-:-:S04]  /*7620*/  FFMA.FTZ R37, R38, R37, 0.20512372255325317383 ;  /* 0x3e520bf426257423 */ /* 0x000fc80000010025 */
[----:B------:R-:W-:Y:S01]  /*7630*/  FFMA.FTZ R37, R38, R37, -0.24046532809734344482 ;  /* 0xbe763c8b26257423 */ /* 0x000fe20000010025 */
[----:B0-----:R-:W-:Y:S01]  /*7640*/  @P1 FMUL R4, R4, 0.25 ;  /* 0x3e80000004041820 */ /* 0x001fe20000400000 */
[----:B------:R-:W-:Y:S01]  /*7650*/  @P1 FMUL R6, R6, 0.25 ;  /* 0x3e80000006061820 */ /* 0x000fe20000400000 */
[----:B------:R-:W-:Y:S01]  /*7660*/  @P1 FMUL R5, R5, 0.25 ;  /* 0x3e80000005051820 */ /* 0x000fe20000400000 */
[----:B------:R-:W-:Y:S01]  /*7670*/  @P1 FMUL R7, R7, 0.25 ;  /* 0x3e80000007071820 */ /* 0x000fe20000400000 */
[----:B------:R-:W-:Y:S01]  /*7680*/  @!P0 FMUL R4, R4, 16777216 ;  /* 0x4b80000004048820 */ /* 0x000fe20000400000 */
[----:B------:R-:W-:Y:S01]  /*7690*/  @!P0 FMUL R6, R6, 16777216 ;  /* 0x4b80000006068820 */ /* 0x000fe20000400000 */
[----:B------:R-:W-:Y:S01]  /*76a0*/  @P1 FMUL R9, R9, 0.25 ;  /* 0x3e80000009091820 */ /* 0x000fe20000400000 */
[----:B------:R-:W-:Y:S01]  /*76b0*/  @P1 FMUL R11, R11, 0.25 ;  /* 0x3e8000000b0b1820 */ /* 0x000fe20000400000 */
[C---:B----4-:R-:W-:Y:S01]  /*76c0*/  FMUL R4, R39.reuse, R4 ;  /* 0x0000000427047220 */ /* 0x050fe20000400000 */
[----:B------:R-:W-:Y:S01]  /*76d0*/  FMUL R41, R39, R6 ;  /* 0x0000000627297220 */ /* 0x000fe20000400000 */
[----:B------:R-:W-:Y:S01]  /*76e0*/  @!P0 FMUL R5, R5, 16777216 ;  /* 0x4b80000005058820 */ /* 0x000fe20000400000 */
[----:B------:R-:W-:Y:S01]  /*76f0*/  @!P0 FMUL R7, R7, 16777216 ;  /* 0x4b80000007078820 */ /* 0x000fe20000400000 */
[----:B------:R-:W-:Y:S01]  /*7700*/  @!P0 FMUL R9, R9, 16777216 ;  /* 0x4b80000009098820 */ /* 0x000fe20000400000 */
[----:B------:R-:W-:Y:S01]  /*7710*/  @!P0 FMUL R11, R11, 16777216 ;  /* 0x4b8000000b0b8820 */ /* 0x000fe20000400000 */
[----:B------:R-:W-:Y:S01]  /*7720*/  @P1 FMUL R8, R8, 0.25 ;  /* 0x3e80000008081820 */ /* 0x000fe20000400000 */
        /* <DEDUP_REMOVED lines=9> */
[----:B------:R-:W-:Y:S01]  /*77c0*/  F2FP.F16.F32.PACK_AB R40, R41, R4 ;  /* 0x000000042928723e */ /* 0x000fe200000000ff */
[C---:B------:R-:W-:Y:S01]  /*77d0*/  FMUL R5, R39.reuse, R5 ;  /* 0x0000000527057220 */ /* 0x040fe20000400000 */
[C---:B------:R-:W-:Y:S01]  /*77e0*/  FMUL R4, R39.reuse, R7 ;  /* 0x0000000727047220 */ /* 0x040fe20000400000 */
[C---:B------:R-:W-:Y:S01]  /*77f0*/  FMUL R9, R39.reuse, R9 ;  /* 0x0000000927097220 */ /* 0x040fe20000400000 */
[----:B------:R-:W-:Y:S01]  /*7800*/  FMUL R6, R39, R11 ;  /* 0x0000000b27067220 */ /* 0x000fe20000400000 */
[----:B------:R-:W-:Y:S01]  /*7810*/  FFMA.FTZ R37, R38, R37, 0.28857114911079406738 ;  /* 0x3e93bf9926257423 */ /* 0x000fe20000010025 */
[----:B------:R-:W-:Y:S01]  /*7820*/  @!P0 FMUL R8, R8, 16777216 ;  /* 0x4b80000008088820 */ /* 0x000fe20000400000 */
        /* <DEDUP_REMOVED lines=9> */
[----:B------:R-:W-:Y:S01]  /*78c0*/  F2FP.F16.F32.PACK_AB R44, R4, R5 ;  /* 0x00000005042c723e */ /* 0x000fe200000000ff */
[----:B------:R-:W-:Y:S01]  /*78d0*/  FFMA.FTZ R37, R38, R37, -0.36067417263984680176 ;  /* 0xbeb8aa4926257423 */ /* 0x000fe20000010025 */
[----:B------:R-:W-:Y:S01]  /*78e0*/  F2FP.F16.F32.PACK_AB R45, R6, R9 ;  /* 0x00000009062d723e */ /* 0x000fe200000000ff */
        /* <DEDUP_REMOVED lines=9> */
[----:B------:R-:W-:Y:S01]  /*7980*/  FMUL R6, R39, R19 ;  /* 0x0000001327067220 */ /* 0x000fe20000400000 */
[----:B------:R-:W-:Y:S01]  /*7990*/  FFMA.FTZ R37, R38, R37, 0.48089820146560668945 ;  /* 0x3ef6384a26257423 */ /* 0x000fe20000010025 */
[----:B------:R-:W-:Y:S01]  /*79a0*/  F2FP.F16.F32.PACK_AB R41, R7, R8 ;  /* 0x000000080729723e */ /* 0x000fe200000000ff */
[----:B------:R-:W-:Y:S01]  /*79b0*/  @P1 FMUL R20, R20, 0.25 ;  /* 0x3e80000014141820 */ /* 0x000fe20000400000 */
[----:B------:R-:W-:Y:S01]  /*79c0*/  F2FP.F16.F32.PACK_AB R42, R11, R12 ;  /* 0x0000000c0b2a723e */ /* 0x000fe200000000ff */
[----:B------:R-:W-:Y:S01]  /*79d0*/  FFMA.FTZ R37, R38, R37, -0.72134751081466674805 ;  /* 0xbf38aa3b26257423 */ /* 0x000fe20000010025 */
[----:B------:R-:W-:Y:S01]  /*79e0*/  F2FP.F16.F32.PACK_AB R46, R4, R13 ;  /* 0x0000000d042e723e */ /* 0x000fe200000000ff */
[----:B------:R-:W-:Y:S01]  /*79f0*/  IMAD R4, R2, UR5, RZ ;  /* 0x0000000502047c24 */ /* 0x000fe2000f8e02ff */
[----:B------:R-:W-:Y:S01]  /*7a00*/  F2FP.F16.F32.PACK_AB R43, R5, R16 ;  /* 0x00000010052b723e */ /* 0x000fe200000000ff */
[----:B------:R-:W-:Y:S01]  /*7a10*/  FMUL R37, R38, R37 ;  /* 0x0000002526257220 */ /* 0x000fe20000400000 */
[----:B------:R-:W-:Y:S01]  /*7a20*/  F2FP.F16.F32.PACK_AB R47, R6, R17 ;  /* 0x00000011062f723e */ /* 0x000fe200000000ff */
[----:B------:R-:W-:Y:S01]  /*7a30*/  @P2 IMAD.MOV.U32 R6, RZ, RZ, 0x7f800000 ;  /* 0x7f800000ff062424 */ /* 0x000fe200078e00ff */
[----:B------:R-:W-:Y:S01]  /*7a40*/  USHF.L.U32 UR5, UR4, 0x1, URZ ;  /* 0x0000000104057899 */ /* 0x000fe200080006ff */
[----:B--2---:R-:W-:Y:S01]  /*7a50*/  STS.128 [R48], R40 ;  /* 0x0000002830007388 */ /* 0x004fe20000000c00 */
[C---:B------:R-:W-:Y:S01]  /*7a60*/  FMUL R37, R38.reuse, R37 ;  /* 0x0000002526257220 */ /* 0x040fe20000400000 */
[----:B------:R-:W-:Y:S01]  /*7a70*/  SHF.R.U32.HI R9, RZ, 0x6, R0 ;  /* 0x00000006ff097819 */ /* 0x000fe20000011600 */
[----:B------:R-:W-:Y:S01]  /*7a80*/  @P1 FMUL R21, R21, 0.25 ;  /* 0x3e80000015151820 */ /* 0x000fe20000400000 */
[----:B------:R0:W-:Y:S01]  /*7a90*/  STS.128 [R48+0x400], R44 ;  /* 0x0004002c30007388 */ /* 0x0001e20000000c00 */
[----:B------:R-:W-:Y:S01]  /*7aa0*/  FFMA.FTZ R37, R38, 1.4426950216293334961, R37 ;  /* 0x3fb8aa3b26257823 */ /* 0x000fe20000010025 */
[----:B------:R-:W-:Y:S01]  /*7ab0*/  @P1 FMUL R22, R22, 0.25 ;  /* 0x3e80000016161820 */ /* 0x000fe20000400000 */
[----:B------:R-:W-:Y:S01]  /*7ac0*/  @P1 FMUL R23, R23, 0.25 ;  /* 0x3e80000017171820 */ /* 0x000fe20000400000 */
[----:B------:R-:W-:-:S02]  /*7ad0*/  IMAD.SHL.U32 R5, R4, 0x2, RZ ;  /* 0x0000000204057824 */ /* 0x000fc400078e00ff */
[----:B------:R-:W-:Y:S01]  /*7ae0*/  FADD R36, R36, R37 ;  /* 0x0000002524247221 */ /* 0x000fe20000000000 */
[----:B------:R-:W-:Y:S01]  /*7af0*/  @P2 FFMA.FTZ R36, R50, R6, +INF ;  /* 0x7f80000032242423 */ /* 0x000fe20000010006 */
[----:B------:R-:W-:Y:S01]  /*7b00*/  SGXT.U32 R9, R9, 0x1 ;  /* 0x000000010909781a */ /* 0x000fe20000000000 */
[----:B------:R-:W-:Y:S01]  /*7b10*/  @P1 FMUL R24, R24, 0.25 ;  /* 0x3e80000018181820 */ /* 0x000fe20000400000 */
[----:B------:R-:W-:Y:S01]  /*7b20*/  @P1 FMUL R26, R26, 0.25 ;  /* 0x3e8000001a1a1820 */ /* 0x000fe20000400000 */
[----:B------:R-:W-:Y:S01]  /*7b30*/  @!P0 FMUL R20, R20, 16777216 ;  /* 0x4b80000014148820 */ /* 0x000fe20000400000 */
[----:B------:R-:W-:Y:S01]  /*7b40*/  @!P0 FMUL R21, R21, 16777216 ;  /* 0x4b80000015158820 */ /* 0x000fe20000400000 */
[----:B------:R-:W-:Y:S01]  /*7b50*/  @!P0 FMUL R22, R22, 16777216 ;  /* 0x4b80000016168820 */ /* 0x000fe20000400000 */
[----:B------:R-:W-:Y:S01]  /*7b60*/  @!P0 FMUL R23, R23, 16777216 ;  /* 0x4b80000017178820 */ /* 0x000fe20000400000 */
[----:B-----5:R-:W-:Y:S01]  /*7b70*/  IADD3 R62, P2, P4, R5, UR5, R62 ;  /* 0x00000005053e7c10 */ /* 0x020fe2000fc5e03e */
[----:B------:R-:W-:Y:S01]  /*7b80*/  UIMAD.WIDE UR4, UR4, 0x2, URZ ;  /* 0x00000002040478a5 */ /* 0x000fe2000f8e02ff */
[----:B------:R-:W-:-:S04]  /*7b90*/  IMAD.HI R4, R4, 0x2, RZ ;  /* 0x0000000204047827 */ /* 0x000fc800078e02ff */
[----:B------:R-:W-:Y:S01]  /*7ba0*/  @!P0 FMUL R24, R24, 16777216 ;  /* 0x4b80000018188820 */ /* 0x000fe20000400000 */
[----:B------:R-:W-:Y:S01]  /*7bb0*/  @!P0 FMUL R26, R26, 16777216 ;  /* 0x4b8000001a1a8820 */ /* 0x000fe20000400000 */
[C---:B------:R-:W-:Y:S01]  /*7bc0*/  FMUL R20, R39.reuse, R20 ;  /* 0x0000001427147220 */ /* 0x040fe20000400000 */
[C---:B------:R-:W-:Y:S01]  /*7bd0*/  FMUL R21, R39.reuse, R21 ;  /* 0x0000001527157220 */ /* 0x040fe20000400000 */
[C---:B------:R-:W-:Y:S01]  /*7be0*/  FMUL R7, R39.reuse, R22 ;  /* 0x0000001627077220 */ /* 0x040fe20000400000 */
[----:B------:R-:W-:Y:S01]  /*7bf0*/  FMUL R6, R39, R23 ;  /* 0x0000001727067220 */ /* 0x000fe20000400000 */
[----:B------:R-:W-:Y:S01]  /*7c00*/  FSEL R5, R36, -INF , P3 ;  /* 0xff80000024057808 */ /* 0x000fe20001800000 */
[----:B-1----:R-:W-:Y:S01]  /*7c10*/  IMAD R9, R9, R56, RZ ;  /* 0x0000003809097224 */ /* 0x002fe200078e02ff */
[----:B0-----:R-:W-:Y:S01]  /*7c20*/  LOP3.LUT R44, R49, 0x7f0, RZ, 0xc0, !PT ;  /* 0x000007f0312c7812 */ /* 0x001fe200078ec0ff */
[----:B------:R-:W-:Y:S01]  /*7c30*/  BAR.SYNC.DEFER_BLOCKING 0x0 ;  /* 0x0000000000007b1d */ /* 0x000fe20000010000 */
[----:B------:R-:W-:Y:S01]  /*7c40*/  @P1 FMUL R28, R28, 0.25 ;  /* 0x3e8000001c1c1820 */ /* 0x000fe20000400000 */
[----:B------:R-:W-:Y:S01]  /*7c50*/  @P1 FMUL R30, R30, 0.25 ;  /* 0x3e8000001e1e1820 */ /* 0x000fe20000400000 */
[C---:B------:R-:W-:Y:S01]  /*7c60*/  FMUL R24, R39.reuse, R24 ;  /* 0x0000001827187220 */ /* 0x040fe20000400000 */
[----:B------:R-:W-:Y:S01]  /*7c70*/  FMUL R17, R39, R26 ;  /* 0x0000001a27117220 */ /* 0x000fe20000400000 */
[----:B------:R-:W-:Y:S01]  /*7c80*/  @!P0 FMUL R28, R28, 16777216 ;  /* 0x4b8000001c1c8820 */ /* 0x000fe20000400000 */
[----:B------:R-:W-:Y:S01]  /*7c90*/  @!P0 FMUL R30, R30, 16777216 ;  /* 0x4b8000001e1e8820 */ /* 0x000fe20000400000 */
[----:B------:R-:W-:Y:S01]  /*7ca0*/  FFMA R88, R5, 0.69314718246459960938, R88 ;  /* 0x3f31721805587823 */ /* 0x000fe20000000058 */
[----:B------:R-:W-:Y:S01]  /*7cb0*/  IADD3.X R64, PT, PT, R4, UR5, R63, P2, P4 ;  /* 0x0000000504407c10 */ /* 0x000fe200097e843f */
[----:B------:R-:W-:Y:S01]  /*7cc0*/  IMAD R11, R56, 0x2, R9 ;  /* 0x00000002380b7824 */ /* 0x000fe200078e0209 */
[----:B------:R-:W-:Y:S01]  /*7cd0*/  F2FP.F16.F32.PACK_AB R36, R7, R20 ;  /* 0x000000140724723e */ /* 0x000fe200000000ff */
[----:B------:R-:W-:Y:S01]  /*7ce0*/  @P1 FMUL R32, R32, 0.25 ;  /* 0x3e80000020201820 */ /* 0x000fe20000400000 */
[----:B------:R-:W-:Y:S01]  /*7cf0*/  F2FP.F16.F32.PACK_AB R40, R6, R21 ;  /* 0x000000150628723e */ /* 0x000fe200000000ff */
[----:B------:R-:W-:Y:S01]  /*7d00*/  @P1 FMUL R34, R34, 0.25 ;  /* 0x3e80000022221820 */ /* 0x000fe20000400000 */
[C---:B------:R-:W-:Y:S01]  /*7d10*/  FMUL R28, R39.reuse, R28 ;  /* 0x0000001c271c7220 */ /* 0x040fe20000400000 */
[----:B------:R-:W-:Y:S01]  /*7d20*/  FMUL R19, R39, R30 ;  /* 0x0000001e27137220 */ /* 0x000fe20000400000 */
[----:B------:R-:W-:Y:S01]  /*7d30*/  F2FP.F16.F32.PACK_AB R37, R17, R24 ;  /* 0x000000181125723e */ /* 0x000fe200000000ff */
[----:B------:R-:W-:Y:S01]  /*7d40*/  @P1 FMUL R25, R25, 0.25 ;  /* 0x3e80000019191820 */ /* 0x000fe20000400000 */
[----:B------:R-:W-:Y:S01]  /*7d50*/  LEA R17, R56, R11, 0x1 ;  /* 0x0000000b38117211 */ /* 0x000fe200078e08ff */
[----:B------:R-:W-:Y:S01]  /*7d60*/  @P1 FMUL R27, R27, 0.25 ;  /* 0x3e8000001b1b1820 */ /* 0x000fe20000400000 */
[----:B------:R-:W-:Y:S01]  /*7d70*/  @P1 FMUL R29, R29, 0.25 ;  /* 0x3e8000001d1d1820 */ /* 0x000fe20000400000 */
[----:B------:R-:W-:Y:S01]  /*7d80*/  @P1 FMUL R31, R31, 0.25 ;  /* 0x3e8000001f1f1820 */ /* 0x000fe20000400000 */
[----:B------:R-:W-:Y:S01]  /*7d90*/  @P1 FMUL R33, R33, 0.25 ;  /* 0x3e80000021211820 */ /* 0x000fe20000400000 */
[----:B------:R-:W-:Y:S01]  /*7da0*/  @P1 FMUL R35, R35, 0.25 ;  /* 0x3e80000023231820 */ /* 0x000fe20000400000 */
[----:B------:R-:W0:Y:S01]  /*7db0*/  LDS.128 R12, [R44+UR11] ;  /* 0x0000000b2c0c7984 */ /* 0x000e220008000c00 */
[----:B------:R-:W-:Y:S01]  /*7dc0*/  @!P0 FMUL R32, R32, 16777216 ;  /* 0x4b80000020208820 */ /* 0x000fe20000400000 */
[----:B------:R-:W-:Y:S01]  /*7dd0*/  @!P0 FMUL R34, R34, 16777216 ;  /* 0x4b80000022228820 */ /* 0x000fe20000400000 */
[----:B------:R-:W-:Y:S01]  /*7de0*/  F2FP.F16.F32.PACK_AB R38, R19, R28 ;  /* 0x0000001c1326723e */ /* 0x000fe200000000ff */
[----:B------:R-:W-:Y:S01]  /*7df0*/  LDS.128 R4, [R44+UR11+0x800] ;  /* 0x0008000b2c047984 */ /* 0x000fe20008000c00 */
[----:B------:R-:W-:-:S02]  /*7e00*/  IMAD R19, R56, 0x2, R17 ;  /* 0x0000000238137824 */ /* 0x000fc400078e0211 */
[----:B------:R-:W-:Y:S01]  /*7e10*/  @!P0 FMUL R25, R25, 16777216 ;  /* 0x4b80000019198820 */ /* 0x000fe20000400000 */
[----:B------:R-:W-:Y:S01]  /*7e20*/  @!P0 FMUL R27, R27, 16777216 ;  /* 0x4b8000001b1b8820 */ /* 0x000fe20000400000 */
[----:B------:R-:W-:Y:S01]  /*7e30*/  @!P0 FMUL R29, R29, 16777216 ;  /* 0x4b8000001d1d8820 */ /* 0x000fe20000400000 */
[----:B------:R-:W-:Y:S01]  /*7e40*/  @!P0 FMUL R31, R31, 16777216 ;  /* 0x4b8000001f1f8820 */ /* 0x000fe20000400000 */
[----:B------:R-:W-:Y:S01]  /*7e50*/  @!P0 FMUL R33, R33, 16777216 ;  /* 0x4b80000021218820 */ /* 0x000fe20000400000 */
[----:B------:R-:W-:Y:S01]  /*7e60*/  @!P0 FMUL R35, R35, 16777216 ;  /* 0x4b80000023238820 */ /* 0x000fe20000400000 */
[C---:B------:R-:W-:Y:S01]  /*7e70*/  FMUL R32, R39.reuse, R32 ;  /* 0x0000002027207220 */ /* 0x040fe20000400000 */
[C---:B------:R-:W-:Y:S01]  /*7e80*/  FMUL R23, R39.reuse, R34 ;  /* 0x0000002227177220 */ /* 0x040fe20000400000 */
[C---:B------:R-:W-:Y:S02]  /*7e90*/  IMAD R21, R56.reuse, 0x2, R19 ;  /* 0x0000000238157824 */ /* 0x040fe400078e0213 */
[C---:B------:R-:W-:Y:S01]  /*7ea0*/  FMUL R25, R39.reuse, R25 ;  /* 0x0000001927197220 */ /* 0x040fe20000400000 */
[C---:B------:R-:W-:Y:S01]  /*7eb0*/  FMUL R8, R39.reuse, R27 ;  /* 0x0000001b27087220 */ /* 0x040fe20000400000 */
[C---:B------:R-:W-:Y:S01]  /*7ec0*/  FMUL R29, R39.reuse, R29 ;  /* 0x0000001d271d7220 */ /* 0x040fe20000400000 */
[C---:B------:R-:W-:Y:S01]  /*7ed0*/  FMUL R10, R39.reuse, R31 ;  /* 0x0000001f270a7220 */ /* 0x040fe20000400000 */
[C---:B------:R-:W-:Y:S01]  /*7ee0*/  FMUL R33, R39.reuse, R33 ;  /* 0x0000002127217220 */ /* 0x040fe20000400000 */
[----:B------:R-:W-:Y:S01]  /*7ef0*/  FMUL R16, R39, R35 ;  /* 0x0000002327107220 */ /* 0x000fe20000400000 */
[----:B------:R-:W-:Y:S01]  /*7f00*/  F2FP.F16.F32.PACK_AB R39, R23, R32 ;  /* 0x000000201727723e */ /* 0x000fe200000000ff */
[----:B------:R-:W-:Y:S01]  /*7f10*/  BAR.SYNC.DEFER_BLOCKING 0x0 ;  /* 0x0000000000007b1d */ /* 0x000fe20000010000 */
[----:B------:R-:W-:Y:S01]  /*7f20*/  IMAD R23, R56, 0x2, R21 ;  /* 0x0000000238177824 */ /* 0x000fe200078e0215 */
[----:B------:R-:W-:-:S02]  /*7f30*/  F2FP.F16.F32.PACK_AB R41, R8, R25 ;  /* 0x000000190829723e */ /* 0x000fc400000000ff */
[----:B------:R-:W-:Y:S01]  /*7f40*/  F2FP.F16.F32.PACK_AB R42, R10, R29 ;  /* 0x0000001d0a2a723e */ /* 0x000fe200000000ff */
[----:B------:R-:W-:Y:S01]  /*7f50*/  IMAD R25, R56, 0x2, R23 ;  /* 0x0000000238197824 */ /* 0x000fe200078e0217 */
[----:B------:R-:W-:Y:S01]  /*7f60*/  F2FP.F16.F32.PACK_AB R43, R16, R33 ;  /* 0x00000021102b723e */ /* 0x000fe200000000ff */
[----:B------:R-:W1:Y:S01]  /*7f70*/  LDCU UR4, c[0x0][0x3ec] ;  /* 0x00007d80ff0477ac */ /* 0x000e620008000800 */
[-C--:B------:R-:W-:Y:S01]  /*7f80*/  LEA R8, P0, R9, R62.reuse, 0x1 ;  /* 0x0000003e09087211 */ /* 0x080fe200078008ff */
[C---:B------:R-:W-:Y:S01]  /*7f90*/  IMAD R26, R56.reuse, 0x2, R25 ;  /* 0x00000002381a7824 */ /* 0x040fe200078e0219 */
[----:B------:R-:W-:Y:S02]  /*7fa0*/  LEA R10, P1, R11, R62, 0x1 ;  /* 0x0000003e0b0a7211 */ /* 0x000fe400078208ff */
[----:B------:R-:W-:Y:S01]  /*7fb0*/  LEA.HI.X.SX32 R9, R9, R64, 0x1, P0 ;  /* 0x0000004009097211 */ /* 0x000fe200000f0eff */
[----:B------:R-:W-:Y:S01]  /*7fc0*/  IMAD R27, R56, 0x2, R26 ;  /* 0x00000002381b7824 */ /* 0x000fe200078e021a */
[----:B------:R-:W-:-:S02]  /*7fd0*/  LEA R16, P0, R17, R62, 0x1 ;  /* 0x0000003e11107211 */ /* 0x000fc400078008ff */
[-C--:B------:R-:W-:Y:S02]  /*7fe0*/  LEA.HI.X.SX32 R11, R11, R64.reuse, 0x1, P1 ;  /* 0x000000400b0b7211 */ /* 0x080fe400008f0eff */
[C---:B------:R-:W-:Y:S02]  /*7ff0*/  LEA R28, R56.reuse, R27, 0x1 ;  /* 0x0000001b381c7211 */ /* 0x040fe400078e08ff */
[----:B------:R-:W-:Y:S02]  /*8000*/  LEA.HI.X.SX32 R17, R17, R64, 0x1, P0 ;  /* 0x0000004011117211 */ /* 0x000fe400000f0eff */
[----:B------:R-:W-:Y:S01]  /*8010*/  LEA R18, P0, R19, R62, 0x1 ;  /* 0x0000003e13127211 */ /* 0x000fe200078008ff */
[C---:B------:R-:W-:Y:S01]  /*8020*/  IMAD R29, R56.reuse, 0x2, R28 ;  /* 0x00000002381d7824 */ /* 0x040fe200078e021c */
[----:B------:R-:W-:Y:S01]  /*8030*/  STS.128 [R48], R36 ;  /* 0x0000002430007388 */ /* 0x000fe20000000c00 */
[----:B0-----:R-:W-:Y:S01]  /*8040*/  PRMT R34, R13, 0x7632, R34 ;  /* 0x000076320d227816 */ /* 0x001fe20000000022 */
[----:B-1----:R-:W-:Y:S01]  /*8050*/  UIMAD UR4, UR10, UR4, URZ ;  /* 0x000000040a0472a4 */ /* 0x002fe2000f8e02ff */
[C---:B------:R-:W-:Y:S01]  /*8060*/  IMAD R30, R56.reuse, 0x2, R29 ;  /* 0x00000002381e7824 */ /* 0x040fe200078e021d */
[----:B------:R-:W-:Y:S01]  /*8070*/  STS.128 [R48+0x400], R40 ;  /* 0x0004002830007388 */ /* 0x000fe20000000c00 */
[----:B------:R-:W-:Y:S01]  /*8080*/  LEA.HI.X.SX32 R19, R19, R64, 0x1, P0 ;  /* 0x0000004013137211 */ /* 0x000fe200000f0eff */
[----:B------:R-:W-:Y:S01]  /*8090*/  USHF.L.U32 UR6, UR4, 0x2, URZ ;  /* 0x0000000204067899 */ /* 0x000fe200080006ff */
[C---:B------:R-:W-:Y:S01]  /*80a0*/  IMAD R31, R56.reuse, 0x2, R30 ;  /* 0x00000002381f7824 */ /* 0x040fe200078e021e */
[----:B------:R-:W-:Y:S01]  /*80b0*/  BAR.SYNC.DEFER_BLOCKING 0x0 ;  /* 0x0000000000007b1d */ /* 0x000fe20000010000 */
[----:B------:R-:W-:Y:S01]  /*80c0*/  LEA R20, P0, R21, R62, 0x1 ;  /* 0x0000003e15147211 */ /* 0x000fe200078008ff */
[----:B------:R-:W-:Y:S01]  /*80d0*/  UIMAD.WIDE UR4, UR4, 0x4, URZ ;  /* 0x00000004040478a5 */ /* 0x000fe2000f8e02ff */
[----:B------:R-:W-:Y:S01]  /*80e0*/  IMAD R32, R56, 0x2, R31 ;  /* 0x0000000238207824 */ /* 0x000fe200078e021f */
[----:B------:R-:W-:-:S02]  /*80f0*/  LOP3.LUT R0, R0, 0x7f, RZ, 0xc0, !PT ;  /* 0x0000007f00007812 */ /* 0x000fc400078ec0ff */
[----:B------:R-:W-:Y:S01]  /*8100*/  LEA.HI.X.SX32 R21, R21, R64, 0x1, P0 ;  /* 0x0000004015157211 */ /* 0x000fe200000f0eff */
[----:B------:R-:W-:Y:S01]  /*8110*/  IMAD R33, R56, 0x2, R32 ;  /* 0x0000000238217824 */ /* 0x000fe200078e0220 */
[----:B------:R-:W-:-:S04]  /*8120*/  LEA R22, P0, R23, R62, 0x1 ;  /* 0x0000003e17167211 */ /* 0x000fc800078008ff */
[----:B------:R-:W-:Y:S02]  /*8130*/  LEA.HI.X.SX32 R23, R23, R64, 0x1, P0 ;  /* 0x0000004017177211 */ /* 0x000fe400000f0eff */
[----:B------:R-:W-:-:S04]  /*8140*/  LEA R24, P0, R25, R62, 0x1 ;  /* 0x0000003e19187211 */ /* 0x000fc800078008ff */
[----:B------:R-:W-:Y:S01]  /*8150*/  LEA.HI.X.SX32 R25, R25, R64, 0x1, P0 ;  /* 0x0000004019197211 */ /* 0x000fe200000f0eff */
[----:B------:R0:W-:Y:S02]  /*8160*/  STG.E.U16 desc[UR30][R8.64], R12 ;  /* 0x0000000c08007986 */ /* 0x0001e4000c10151e */
[----:B0-----:R-:W-:Y:S02]  /*8170*/  PRMT R9, R12, 0x7632, R9 ;  /* 0x000076320c097816 */ /* 0x001fe40000000009 */
[----:B------:R-:W-:-:S03]  /*8180*/  LEA R12, P0, R26, R62, 0x1 ;  /* 0x0000003e1a0c7211 */ /* 0x000fc600078008ff */
[----:B------:R-:W-:Y:S04]  /*8190*/  STG.E.U16 desc[UR30][R10.64], R9 ;  /* 0x000000090a007986 */ /* 0x000fe8000c10151e */
[----:B------:R0:W-:Y:S04]  /*81a0*/  STG.E.U16 desc[UR30][R16.64], R13 ;  /* 0x0000000d10007986 */ /* 0x0001e8000c10151e */
[----:B------:R1:W-:Y:S04]  /*81b0*/  STG.E.U16 desc[UR30][R18.64], R34 ;  /* 0x0000002212007986 */ /* 0x0003e8000c10151e */
[----:B------:R-:W2:Y:S01]  /*81c0*/  LDS.128 R8, [R44+UR11] ;  /* 0x0000000b2c087984 */ /* 0x000ea20008000c00 */
[----:B0-----:R-:W-:-:S03]  /*81d0*/  PRMT R13, R14, 0x7632, R13 ;  /* 0x000076320e0d7816 */ /* 0x001fc6000000000d */
[----:B------:R0:W-:Y:S01]  /*81e0*/  STG.E.U16 desc[UR30][R20.64], R14 ;  /* 0x0000000e14007986 */ /* 0x0001e2000c10151e */
[----:B-1----:R-:W-:-:S03]  /*81f0*/  IMAD R34, R56, 0x2, R33 ;  /* 0x0000000238227824 */ /* 0x002fc600078e0221 */
[----:B------:R1:W-:Y:S01]  /*8200*/  STG.E.U16 desc[UR30][R22.64], R13 ;  /* 0x0000000d16007986 */ /* 0x0003e2000c10151e */
[----:B------:R-:W-:Y:S02]  /*8210*/  LEA R18, P1, R28, R62, 0x1 ;  /* 0x0000003e1c127211 */ /* 0x000fe400078208ff */
[----:B------:R-:W-:Y:S01]  /*8220*/  LEA R35, R56, R34, 0x1 ;  /* 0x0000002238237211 */ /* 0x000fe200078e08ff */
[----:B------:R3:W-:Y:S01]  /*8230*/  STG.E.U16 desc[UR30][R24.64], R15 ;  /* 0x0000000f18007986 */ /* 0x0007e2000c10151e */
[-C--:B------:R-:W-:Y:S02]  /*8240*/  LEA.HI.X.SX32 R19, R28, R64.reuse, 0x1, P1 ;  /* 0x000000401c137211 */ /* 0x080fe400008f0eff */
[----:B0-----:R-:W-:Y:S01]  /*8250*/  PRMT R14, R15, 0x7632, R14 ;  /* 0x000076320f0e7816 */ /* 0x001fe2000000000e */
[----:B------:R-:W-:Y:S01]  /*8260*/  IMAD R37, R56, 0x2, R35 ;  /* 0x0000000238257824 */ /* 0x000fe200078e0223 */
[----:B-1----:R-:W-:-:S03]  /*8270*/  LEA.HI.X.SX32 R13, R26, R64, 0x1, P0 ;  /* 0x000000401a0d7211 */ /* 0x002fc600000f0eff */
[----:B------:R-:W-:Y:S01]  /*8280*/  IMAD R38, R56, 0x2, R37 ;  /* 0x0000000238267824 */ /* 0x000fe200078e0225 */
[CC--:B------:R-:W-:Y:S02]  /*8290*/  LEA R16, P0, R27.reuse, R62.reuse, 0x1 ;  /* 0x0000003e1b107211 */ /* 0x0c0fe400078008ff */
[----:B------:R-:W-:Y:S01]  /*82a0*/  LEA R22, P1, R30, R62, 0x1 ;  /* 0x0000003e1e167211 */ /* 0x000fe200078208ff */
[C---:B------:R-:W-:Y:S01]  /*82b0*/  IMAD R39, R56.reuse, 0x2, R38 ;  /* 0x0000000238277824 */ /* 0x040fe200078e0226 */
[----:B------:R-:W-:Y:S01]  /*82c0*/  STG.E.U16 desc[UR30][R12.64], R14 ;  /* 0x0000000e0c007986 */ /* 0x000fe2000c10151e */
[----:B------:R-:W-:Y:S02]  /*82d0*/  LEA.HI.X.SX32 R17, R27, R64, 0x1, P0 ;  /* 0x000000401b117211 */ /* 0x000fe400000f0eff */
[----:B------:R-:W-:Y:S01]  /*82e0*/  IMAD R41, R56, 0x2, R39 ;  /* 0x0000000238297824 */ /* 0x000fe200078e0227 */
[----:B------:R-:W0:Y:S01]  /*82f0*/  LDS.128 R12, [R44+UR11+0x800] ;  /* 0x0008000b2c0c7984 */ /* 0x000e220008000c00 */
[----:B------:R-:W-:-:S02]  /*8300*/  LEA R20, P0, R29, R62, 0x1 ;  /* 0x0000003e1d147211 */ /* 0x000fc400078008ff */
[----:B------:R-:W-:Y:S01]  /*8310*/  IMAD R43, R56, 0x2, R41 ;  /* 0x00000002382b7824 */ /* 0x000fe200078e0229 */
[-C--:B------:R-:W-:Y:S02]  /*8320*/  LEA.HI.X.SX32 R23, R30, R64.reuse, 0x1, P1 ;  /* 0x000000401e177211 */ /* 0x080fe400008f0eff */
[----:B------:R-:W-:Y:S01]  /*8330*/  LEA.HI.X.SX32 R21, R29, R64, 0x1, P0 ;  /* 0x000000401d157211 */ /* 0x000fe200000f0eff */
[----:B------:R-:W-:Y:S01]  /*8340*/  IMAD R45, R56, 0x2, R43 ;  /* 0x00000002382d7824 */ /* 0x000fe200078e022b */
[CC--:B---3--:R-:W-:Y:S01]  /*8350*/  LEA R24, P0, R31.reuse, R62.reuse, 0x1 ;  /* 0x0000003e1f187211 */ /* 0x0c8fe200078008ff */
[----:B--2---:R1:W-:Y:S01]  /*8360*/  STG.E.U16 desc[UR30][R16.64], R8 ;  /* 0x0000000810007986 */ /* 0x0043e2000c10151e */
[----:B------:R-:W-:Y:S02]  /*8370*/  LEA R26, P1, R32, R62, 0x1 ;  /* 0x0000003e201a7211 */ /* 0x000fe400078208ff */
[----:B------:R-:W-:Y:S02]  /*8380*/  LEA R47, R56, R45, 0x1 ;  /* 0x0000002d382f7211 */ /* 0x000fe400078e08ff */
[----:B------:R-:W-:-:S02]  /*8390*/  LEA.HI.X.SX32 R25, R31, R64, 0x1, P0 ;  /* 0x000000401f197211 */ /* 0x000fc400000f0eff */
[C---:B------:R-:W-:Y:S01]  /*83a0*/  LEA R28, P0, R33.reuse, R62, 0x1 ;  /* 0x0000003e211c7211 */ /* 0x040fe200078008ff */
[----:B------:R-:W-:Y:S01]  /*83b0*/  IMAD R49, R56, 0x2, R47 ;  /* 0x0000000238317824 */ /* 0x000fe200078e022f */
[----:B------:R-:W-:Y:S02]  /*83c0*/  LEA.HI.X.SX32 R27, R32, R64, 0x1, P1 ;  /* 0x00000040201b7211 */ /* 0x000fe400008f0eff */
[----:B------:R-:W-:Y:S01]  /*83d0*/  LEA R30, P1, R34, R62, 0x1 ;  /* 0x0000003e221e7211 */ /* 0x000fe200078208ff */
[----:B------:R-:W-:Y:S01]  /*83e0*/  IMAD R51, R56, 0x2, R49 ;  /* 0x0000000238337824 */ /* 0x000fe200078e0231 */
[-C--:B------:R-:W-:Y:S02]  /*83f0*/  LEA.HI.X.SX32 R29, R33, R64.reuse, 0x1, P0 ;  /* 0x00000040211d7211 */ /* 0x080fe400000f0eff */
[----:B------:R-:W-:Y:S01]  /*8400*/  LEA.HI.X.SX32 R31, R34, R64, 0x1, P1 ;  /* 0x00000040221f7211 */ /* 0x000fe200008f0eff */
[----:B------:R-:W-:Y:S01]  /*8410*/  IMAD R53, R56, 0x2, R51 ;  /* 0x0000000238357824 */ /* 0x000fe200078e0233 */
[----:B------:R-:W-:-:S02]  /*8420*/  LEA R32, P0, R35, R62, 0x1 ;  /* 0x0000003e23207211 */ /* 0x000fc400078008ff */
[-C--:B------:R-:W-:Y:S01]  /*8430*/  LEA R34, P1, R37, R62.reuse, 0x1 ;  /* 0x0000003e25227211 */ /* 0x080fe200078208ff */
[----:B------:R-:W-:Y:S01]  /*8440*/  IMAD R55, R56, 0x2, R53 ;  /* 0x0000000238377824 */ /* 0x000fe200078e0235 */
[----:B------:R-:W-:Y:S02]  /*8450*/  LEA R36, P2, R38, R62, 0x1 ;  /* 0x0000003e26247211 */ /* 0x000fe400078408ff */
[-C--:B------:R-:W-:Y:S01]  /*8460*/  LEA.HI.X.SX32 R33, R35, R64.reuse, 0x1, P0 ;  /* 0x0000004023217211 */ /* 0x080fe200000f0eff */
[----:B------:R-:W-:Y:S01]  /*8470*/  IMAD R57, R56, 0x2, R55 ;  /* 0x0000000238397824 */ /* 0x000fe200078e0237 */
[----:B------:R-:W-:Y:S02]  /*8480*/  PRMT R66, R8, 0x7632, R66 ;  /* 0x0000763208427816 */ /* 0x000fe40000000042 */
[-C--:B------:R-:W-:Y:S01]  /*8490*/  LEA.HI.X.SX32 R35, R37, R64.reuse, 0x1, P1 ;  /* 0x0000004025237211 */ /* 0x080fe200008f0eff */
[----:B------:R-:W-:Y:S01]  /*84a0*/  IMAD R59, R56, 0x2, R57 ;  /* 0x00000002383b7824 */ /* 0x000fe200078e0239 */
[----:B------:R-:W-:Y:S01]  /*84b0*/  LEA.HI.X.SX32 R37, R38, R64, 0x1, P2 ;  /* 0x0000004026257211 */ /* 0x000fe200010f0eff */
[----:B------:R2:W-:Y:S01]  /*84c0*/  STG.E.U16 desc[UR30][R18.64], R66 ;  /* 0x0000004212007986 */ /* 0x0005e2000c10151e */
[----:B------:R-:W-:-:S02]  /*84d0*/  LEA R38, P0, R39, R62, 0x1 ;  /* 0x0000003e27267211 */ /* 0x000fc400078008ff */
[-C--:B------:R-:W-:Y:S01]  /*84e0*/  LEA R40, P1, R41, R62.reuse, 0x1 ;  /* 0x0000003e29287211 */ /* 0x080fe200078208ff */
[----:B------:R3:W-:Y:S01]  /*84f0*/  STG.E.U16 desc[UR30][R20.64], R9 ;  /* 0x0000000914007986 */ /* 0x0007e2000c10151e */
[----:B------:R-:W-:Y:S02]  /*8500*/  LEA R42, P2, R43, R62, 0x1 ;  /* 0x0000003e2b2a7211 */ /* 0x000fe400078408ff */
[----:B-1----:R-:W-:Y:S02]  /*8510*/  PRMT R17, R9, 0x7632, R17 ;  /* 0x0000763209117816 */ /* 0x002fe40000000011 */
[-C--:B------:R-:W-:Y:S02]  /*8520*/  LEA.HI.X.SX32 R39, R39, R64.reuse, 0x1, P0 ;  /* 0x0000004027277211 */ /* 0x080fe400000f0eff */
[----:B------:R-:W-:Y:S01]  /*8530*/  LEA.HI.X.SX32 R41, R41, R64, 0x1, P1 ;  /* 0x0000004029297211 */ /* 0x000fe200008f0eff */
[----:B------:R1:W-:Y:S01]  /*8540*/  STG.E.U16 desc[UR30][R22.64], R17 ;  /* 0x0000001116007986 */ /* 0x0003e2000c10151e */
[----:B--2---:R-:W-:-:S02]  /*8550*/  PRMT R19, R10, 0x7632, R19 ;  /* 0x000076320a137816 */ /* 0x004fc40000000013 */
[----:B------:R-:W-:Y:S01]  /*8560*/  LEA R44, P0, R45, R62, 0x1 ;  /* 0x0000003e2d2c7211 */ /* 0x000fe200078008ff */
[----:B------:R2:W-:Y:S01]  /*8570*/  STG.E.U16 desc[UR30][R24.64], R10 ;  /* 0x0000000a18007986 */ /* 0x0005e2000c10151e */
[----:B------:R-:W-:Y:S02]  /*8580*/  LEA.HI.X.SX32 R43, R43, R64, 0x1, P2 ;  /* 0x000000402b2b7211 */ /* 0x000fe400010f0eff */
[-C--:B------:R-:W-:Y:S01]  /*8590*/  LEA R46, P1, R47, R62.reuse, 0x1 ;  /* 0x0000003e2f2e7211 */ /* 0x080fe200078208ff */
[----:B------:R4:W-:Y:S01]  /*85a0*/  STG.E.U16 desc[UR30][R26.64], R19 ;  /* 0x000000131a007986 */ /* 0x0009e2000c10151e */
[----:B---3--:R-:W-:Y:S02]  /*85b0*/  PRMT R21, R11, 0x7632, R21 ;  /* 0x000076320b157816 */ /* 0x008fe40000000015 */
[----:B------:R-:W-:Y:S01]  /*85c0*/  LEA R48, P2, R49, R62, 0x1 ;  /* 0x0000003e31307211 */ /* 0x000fe200078408ff */
[----:B------:R3:W-:Y:S01]  /*85d0*/  STG.E.U16 desc[UR30][R28.64], R11 ;  /* 0x0000000b1c007986 */ /* 0x0007e2000c10151e */
[----:B------:R-:W-:-:S02]  /*85e0*/  LEA R61, R56, R59, 0x1 ;  /* 0x0000003b383d7211 */ /* 0x000fc400078e08ff */
[----:B-1----:R-:W-:Y:S01]  /*85f0*/  PRMT R23, R4, 0x7632, R23 ;  /* 0x0000763204177816 */ /* 0x002fe20000000017 */
[----:B------:R-:W-:Y:S01]  /*8600*/  STG.E.U16 desc[UR30][R30.64], R21 ;  /* 0x000000151e007986 */ /* 0x000fe2000c10151e */
[-C--:B------:R-:W-:Y:S01]  /*8610*/  LEA.HI.X.SX32 R45, R45, R64.reuse, 0x1, P0 ;  /* 0x000000402d2d7211 */ /* 0x080fe200000f0eff */
[----:B------:R-:W-:Y:S01]  /*8620*/  IMAD R63, R56, 0x2, R61 ;  /* 0x00000002383f7824 */ /* 0x000fe200078e023d */
[----:B------:R-:W-:Y:S01]  /*8630*/  LEA.HI.X.SX32 R47, R47, R64, 0x1, P1 ;  /* 0x000000402f2f7211 */ /* 0x000fe200008f0eff */
[----:B------:R-:W-:Y:S01]  /*8640*/  STG.E.U16 desc[UR30][R32.64], R4 ;  /* 0x0000000420007986 */ /* 0x000fe2000c10151e */
[----:B------:R-:W-:Y:S02]  /*8650*/  LEA R50, P0, R51, R62, 0x1 ;  /* 0x0000003e33327211 */ /* 0x000fe400078008ff */
[----:B------:R-:W-:Y:S01]  /*8660*/  PRMT R8, R5, 0x7632, R8 ;  /* 0x0000763205087816 */ /* 0x000fe20000000008 */
[----:B------:R-:W-:Y:S01]  /*8670*/  STG.E.U16 desc[UR30][R34.64], R23 ;  /* 0x0000001722007986 */ /* 0x000fe2000c10151e */
[----:B------:R-:W-:-:S02]  /*8680*/  LEA.HI.X.SX32 R49, R49, R64, 0x1, P2 ;  /* 0x0000004031317211 */ /* 0x000fc400010f0eff */
[-C--:B------:R-:W-:Y:S01]  /*8690*/  LEA R52, P1, R53, R62.reuse, 0x1 ;  /* 0x0000003e35347211 */ /* 0x080fe200078208ff */
[----:B------:R-:W-:Y:S01]  /*86a0*/  STG.E.U16 desc[UR30][R36.64], R5 ;  /* 0x0000000524007986 */ /* 0x000fe2000c10151e */
[----:B------:R-:W-:Y:S02]  /*86b0*/  LEA R54, P2, R55, R62, 0x1 ;  /* 0x0000003e37367211 */ /* 0x000fe400078408ff */
[----:B------:R-:W-:Y:S01]  /*86c0*/  PRMT R9, R6, 0x7632, R9 ;  /* 0x0000763206097816 */ /* 0x000fe20000000009 */
[----:B------:R-:W-:Y:S01]  /*86d0*/  STG.E.U16 desc[UR30][R38.64], R8 ;  /* 0x0000000826007986 */ /* 0x000fe2000c10151e */
[-C--:B------:R-:W-:Y:S02]  /*86e0*/  LEA.HI.X.SX32 R51, R51, R64.reuse, 0x1, P0 ;  /* 0x0000004033337211 */ /* 0x080fe400000f0eff */
[----:B--2---:R-:W-:Y:S01]  /*86f0*/  PRMT R10, R7, 0x7632, R10 ;  /* 0x00007632070a7816 */ /* 0x004fe2000000000a */
[----:B------:R-:W-:Y:S01]  /*8700*/  STG.E.U16 desc[UR30][R40.64], R6 ;  /* 0x0000000628007986 */ /* 0x000fe2000c10151e */
[----:B------:R-:W-:-:S02]  /*8710*/  LEA.HI.X.SX32 R53, R53, R64, 0x1, P1 ;  /* 0x0000004035357211 */ /* 0x000fc400008f0eff */
[----:B------:R-:W-:Y:S01]  /*8720*/  LEA R56, P0, R57, R62, 0x1 ;  /* 0x0000003e39387211 */ /* 0x000fe200078008ff */
[----:B------:R-:W-:Y:S01]  /*8730*/  STG.E.U16 desc[UR30][R42.64], R9 ;  /* 0x000000092a007986 */ /* 0x000fe2000c10151e */
[----:B------:R-:W-:Y:S02]  /*8740*/  LEA.HI.X.SX32 R55, R55, R64, 0x1, P2 ;  /* 0x0000004037377211 */ /* 0x000fe400010f0eff */
[-C--:B------:R-:W-:Y:S01]  /*8750*/  LEA R58, P1, R59, R62.reuse, 0x1 ;  /* 0x0000003e3b3a7211 */ /* 0x080fe200078208ff */
[----:B------:R1:W-:Y:S01]  /*8760*/  STG.E.U16 desc[UR30][R44.64], R7 ;  /* 0x000000072c007986 */ /* 0x0003e2000c10151e */
[----:B0-----:R-:W-:Y:S02]  /*8770*/  PRMT R25, R12, 0x7632, R25 ;  /* 0x000076320c197816 */ /* 0x001fe40000000019 */
[-C--:B------:R-:W-:Y:S01]  /*8780*/  LEA R60, P2, R61, R62.reuse, 0x1 ;  /* 0x0000003e3d3c7211 */ /* 0x080fe200078408ff */
[----:B------:R-:W-:Y:S01]  /*8790*/  STG.E.U16 desc[UR30][R46.64], R10 ;  /* 0x0000000a2e007986 */ /* 0x000fe2000c10151e */
[----:B------:R-:W-:-:S02]  /*87a0*/  LEA R62, P3, R63, R62, 0x1 ;  /* 0x0000003e3f3e7211 */ /* 0x000fc400078608ff */
[----:B----4-:R-:W-:Y:S01]  /*87b0*/  PRMT R27, R13, 0x7632, R27 ;  /* 0x000076320d1b7816 */ /* 0x010fe2000000001b */
[----:B------:R-:W-:Y:S01]  /*87c0*/  STG.E.U16 desc[UR30][R48.64], R12 ;  /* 0x0000000c30007986 */ /* 0x000fe2000c10151e */
[-C--:B------:R-:W-:Y:S02]  /*87d0*/  LEA.HI.X.SX32 R57, R57, R64.reuse, 0x1, P0 ;  /* 0x0000004039397211 */ /* 0x080fe400000f0eff */
[-C--:B------:R-:W-:Y:S01]  /*87e0*/  LEA.HI.X.SX32 R59, R59, R64.reuse, 0x1, P1 ;  /* 0x000000403b3b7211 */ /* 0x080fe200008f0eff */
[----:B------:R-:W-:Y:S01]  /*87f0*/  STG.E.U16 desc[UR30][R50.64], R25 ;  /* 0x0000001932007986 */ /* 0x000fe2000c10151e */
[----:B---3--:R-:W-:Y:S01]  /*8800*/  PRMT R29, R14, 0x7632, R29 ;  /* 0x000076320e1d7816 */ /* 0x008fe2000000001d */
[----:B-1----:R-:W0:Y:S01]  /*8810*/  LDC.64 R6, c[0x0][0x3a0] ;  /* 0x0000e800ff067b82 */ /* 0x002e220000000a00 */
[-C--:B------:R-:W-:Y:S01]  /*8820*/  LEA.HI.X.SX32 R61, R61, R64.reuse, 0x1, P2 ;  /* 0x000000403d3d7211 */ /* 0x080fe200010f0eff */
[----:B------:R-:W-:Y:S01]  /*8830*/  STG.E.U16 desc[UR30][R52.64], R13 ;  /* 0x0000000d34007986 */ /* 0x000fe2000c10151e */
[----:B------:R-:W-:-:S02]  /*8840*/  LEA.HI.X.SX32 R63, R63, R64, 0x1, P3 ;  /* 0x000000403f3f7211 */ /* 0x000fc400018f0eff */
[----:B------:R-:W-:Y:S01]  /*8850*/  PRMT R31, R15, 0x7632, R31 ;  /* 0x000076320f1f7816 */ /* 0x000fe2000000001f */
[----:B------:R-:W-:Y:S01]  /*8860*/  STG.E.U16 desc[UR30][R54.64], R27 ;  /* 0x0000001b36007986 */ /* 0x000fe2000c10151e */
[----:B------:R-:W-:Y:S01]  /*8870*/  LOP3.LUT R4, R3, 0xf0, RZ, 0xc0, !PT ;  /* 0x000000f003047812 */ /* 0x000fe200078ec0ff */
[----:B------:R-:W-:Y:S01]  /*8880*/  IMAD.SHL.U32 R3, R2, 0x4, RZ ;  /* 0x0000000402037824 */ /* 0x000fe200078e00ff */
[----:B------:R-:W-:Y:S01]  /*8890*/  ISETP.GE.U32.AND P0, PT, R0, 0x40, PT ;  /* 0x000000400000780c */ /* 0x000fe20003f06070 */
[----:B------:R-:W-:Y:S01]  /*88a0*/  STG.E.U16 desc[UR30][R56.64], R14 ;  /* 0x0000000e38007986 */ /* 0x000fe2000c10151e */
[----:B------:R-:W-:-:S03]  /*88b0*/  IMAD.HI R0, R2, 0x4, RZ ;  /* 0x0000000402007827 */ /* 0x000fc600078e02ff */
[----:B------:R-:W-:Y:S04]  /*88c0*/  STG.E.U16 desc[UR30][R58.64], R29 ;  /* 0x0000001d3a007986 */ /* 0x000fe8000c10151e */
[----:B------:R-:W-:Y:S04]  /*88d0*/  STG.E.U16 desc[UR30][R60.64], R15 ;  /* 0x0000000f3c007986 */ /* 0x000fe8000c10151e */
[----:B------:R-:W-:Y:S01]  /*88e0*/  STG.E.U16 desc[UR30][R62.64], R31 ;  /* 0x0000001f3e007986 */ /* 0x000fe2000c10151e */
[----:B------:R-:W-:Y:S01]  /*88f0*/  BAR.SYNC.DEFER_BLOCKING 0x0 ;  /* 0x0000000000007b1d */ /* 0x000fe20000010000 */
[----:B0-----:R-:W-:-:S04]  /*8900*/  IADD3 R2, P1, P2, R3, UR6, R6 ;  /* 0x0000000603027c10 */ /* 0x001fc8000fa3e006 */
[----:B------:R-:W-:Y:S01]  /*8910*/  IADD3.X R3, PT, PT, R0, UR5, R7, P1, P2 ;  /* 0x0000000500037c10 */ /* 0x000fe20008fe4407 */
[----:B------:R-:W-:Y:S02]  /*8920*/  STSM.16.M88 [R65], R88 ;  /* 0x0000005841007844 */ /* 0x000fe40000000000 */
[----:B------:R-:W-:Y:S06]  /*8930*/  BAR.SYNC.DEFER_BLOCKING 0x0 ;  /* 0x0000000000007b1d */ /* 0x000fec0000010000 */
[----:B------:R-:W0:Y:S04]  /*8940*/  LDSM.16.M88 R5, [R4+UR11] ;  /* 0x0000000b0405783b */ /* 0x000e280008000000 */
[----:B0-----:R0:W-:Y:S01]  /*8950*/  @!P0 STG.E desc[UR30][R2.64], R5 ;  /* 0x0000000502008986 */ /* 0x0011e2000c10191e */
[----:B------:R-:W-:Y:S06]  /*8960*/  BAR.SYNC.DEFER_BLOCKING 0x0 ;  /* 0x0000000000007b1d */ /* 0x000fec0000010000 */
[----:B------:R-:W-:Y:S05]  /*8970*/  BRA.U UP1, `(.L_x_20) ;  /* 0x0000000101a07547 */ /* 0x000fea000b800000 */
[----:B------:R-:W1:Y:S01]  /*8980*/  S2UR UR5, SR_CgaCtaId ;  /* 0x00000000000579c3 */ /* 0x000e620000008800 */
[----:B------:R-:W-:Y:S01]  /*8990*/  NOP ;  /* 0x0000000000007918 */ /* 0x000fe20000000000 */
[----:B------:R-:W-:Y:S01]  /*89a0*/  UMOV UR4, 0x50 ;  /* 0x0000005000047882 */ /* 0x000fe20000000000 */
[----:B------:R-:W-:Y:S02]  /*89b0*/  IMAD.U32 R0, RZ, RZ, UR13 ;  /* 0x0000000dff007e24 */ /* 0x000fe4000f8e00ff */
[----:B0-----:R-:W-:Y:S02]  /*89c0*/  IMAD.MOV.U32 R3, RZ, RZ, 0xf ;  /* 0x0000000fff037424 */ /* 0x001fe400078e00ff */
[----:B------:R-:W-:Y:S01]  /*89d0*/  IMAD.MOV.U32 R7, RZ, RZ, 0x1 ;  /* 0x00000001ff077424 */ /* 0x000fe200078e00ff */
[----:B------:R-:W-:-:S04]  /*89e0*/  LOP3.LUT R0, R0, 0xffff, RZ, 0xc0, !PT ;  /* 0x0000ffff00007812 */ /* 0x000fc800078ec0ff */
[----:B------:R-:W-:-:S04]  /*89f0*/  SHF.R.U32.HI R0, RZ, 0x5, R0 ;  /* 0x00000005ff007819 */ /* 0x000fc80000011600 */
[----:B------:R-:W-:Y:S02]  /*8a00*/  IADD3 R2, PT, PT, R0, 0x10, RZ ;  /* 0x0000001000027810 */ /* 0x000fe40007ffe0ff */
[----:B------:R-:W-:Y:S01]  /*8a10*/  SHF.L.U32 R0, R3, R0, RZ ;  /* 0x0000000003007219 */ /* 0x000fe200000006ff */
[----:B-1----:R-:W-:Y:S01]  /*8a20*/  ULEA UR6, UR5, UR4, 0x18 ;  /* 0x0000000405067291 */ /* 0x002fe2000f8ec0ff */
[----:B------:R-:W-:-:S04]  /*8a30*/  SHF.L.U32 R3, R7, R2, RZ ;  /* 0x0000000207037219 */ /* 0x000fc800000006ff */
[----:B------:R-:W-:-:S04]  /*8a40*/  LOP3.LUT R0, R3, R0, RZ, 0xfc, !PT ;  /* 0x0000000003007212 */ /* 0x000fc800078efcff */
[----:B------:R-:W0:Y:S01]  /*8a50*/  LDS R5, [UR6] ;  /* 0x00000006ff057984 */ /* 0x000e220008000800 */
[C---:B------:R-:W-:Y:S02]  /*8a60*/  LOP3.LUT R2, R0.reuse, 0xffff, RZ, 0xc0, !PT ;  /* 0x0000ffff00027812 */ /* 0x040fe400078ec0ff */
[----:B0-----:R-:W-:-:S04]  /*8a70*/  LOP3.LUT R3, R0, 0xffff, R5, 0x80, !PT ;  /* 0x0000ffff00037812 */ /* 0x001fc800078e8005 */
[----:B------:R-:W-:-:S13]  /*8a80*/  ISETP.NE.AND P0, PT, R3, R2, PT ;  /* 0x000000020300720c */ /* 0x000fda0003f05270 */
[----:B------:R-:W-:Y:S05]  /*8a90*/  @P0 BRA `(.L_x_21) ;  /* 0x0000000000500947 */ /* 0x000fea0003800000 */
[----:B------:R-:W-:Y:S02]  /*8aa0*/  SHF.R.U32.HI R5, RZ, 0x10, R5 ;  /* 0x00000010ff057819 */ /* 0x000fe40000011605 */
[----:B------:R-:W-:-:S04]  /*8ab0*/  SHF.R.U32.HI R2, RZ, 0x10, R0 ;  /* 0x00000010ff027819 */ /* 0x000fc80000011600 */
[----:B------:R-:W-:-:S04]  /*8ac0*/  LOP3.LUT R5, R5, R2, RZ, 0xc0, !PT ;  /* 0x0000000205057212 */ /* 0x000fc800078ec0ff */
[----:B------:R-:W-:-:S13]  /*8ad0*/  ISETP.NE.AND P0, PT, R5, R2, PT ;  /* 0x000000020500720c */ /* 0x000fda0003f05270 */
[----:B------:R-:W-:Y:S05]  /*8ae0*/  @P0 BRA `(.L_x_22) ;  /* 0x0000000000300947 */ /* 0x000fea0003800000 */
[----:B------:R-:W-:Y:S01]  /*8af0*/  R2UR UR4, R0 ;  /* 0x00000000000472ca */ /* 0x000fe200000e0000 */
[----:B------:R-:W-:Y:S01]  /*8b00*/  VOTEU.ANY UR5, UPT, PT ;  /* 0x0000000000057886 */ /* 0x000fe200038e0100 */
[----:B------:R-:W0:Y:S01]  /*8b10*/  S2R R0, SR_LANEID ;  /* 0x0000000000007919 */ /* 0x000e220000000000 */
[----:B------:R-:W-:-:S10]  /*8b20*/  UFLO.U32 UR5, UR5 ;  /* 0x00000005000572bd */ /* 0x000fd400080e0000 */
[----:B------:R-:W-:-:S06]  /*8b30*/  ULOP3.LUT UR4, URZ, UR4, URZ, 0x33, !UPT ;  /* 0x00000004ff047292 */ /* 0x000fcc000f8e33ff */
[----:B------:R-:W-:-:S04]  /*8b40*/  IMAD.U32 R2, RZ, RZ, UR4 ;  /* 0x00000004ff027e24 */ /* 0x000fc8000f8e00ff */
[----:B------:R-:W1:Y:S02]  /*8b50*/  REDUX UR7, R2 ;  /* 0x00000000020773c4 */ /* 0x000e640000000000 */
[----:B------:R2:W-:Y:S01]  /*8b60*/  UTCATOMSWS.AND URZ, UR4 ;  /* 0x0000000400ff79e3 */ /* 0x0005e20008000000 */
[----:B0-----:R-:W-:Y:S01]  /*8b70*/  ISETP.EQ.U32.AND P0, PT, R0, UR5, PT ;  /* 0x0000000500007c0c */ /* 0x001fe2000bf02070 */
[----:B-1----:R-:W-:-:S12]  /*8b80*/  IMAD.U32 R0, RZ, RZ, UR7 ;  /* 0x00000007ff007e24 */ /* 0x002fd8000f8e00ff */
[----:B------:R2:W-:Y:S01]  /*8b90*/  @P0 ATOMS.AND RZ, [UR6], R0 ;  /* 0x00000000ffff098c */ /* 0x0005e2000a800006 */
[----:B------:R-:W-:Y:S05]  /*8ba0*/  BRA `(.L_x_20) ;  /* 0x0000000000147947 */ /* 0x000fea0003800000 */
.L_x_22:
[----:B------:R-:W-:-:S07]  /*8bb0*/  MOV R2, 0x8bd0 ;  /* 0x00008bd000027802 */ /* 0x000fce0000000f00 */
[----:B------:R-:W-:Y:S05]  /*8bc0*/  CALL.REL.NOINC `($__internal_0_$__cuda_sm10x_tcgen05_guardrail_trap_col_being_dealloced_not_returned_by_alloc) ;  /* 0x0000000000447944 */ /* 0x000fea0003c00000 */
[----:B------:R-:W-:Y:S05]  /*8bd0*/  BRA `(.L_x_20) ;  /* 0x0000000000087947 */ /* 0x000fea0003800000 */
.L_x_21:
[----:B------:R-:W-:-:S07]  /*8be0*/  MOV R2, 0x8c00 ;  /* 0x00008c0000027802 */ /* 0x000fce0000000f00 */
[----:B------:R-:W-:Y:S05]  /*8bf0*/  CALL.REL.NOINC `($__internal_2_$__cuda_sm10x_tcgen05_guardrail_trap_unallocated_columns_being_dealloced) ;  /* 0x0000000000507944 */ /* 0x000fea0003c00000 */
.L_x_20:
[----:B------:R-:W-:Y:S01]  /*8c00*/  NOP ;  /* 0x0000000000007918 */ /* 0x000fe20000000000 */
[----:B--2---:R-:W-:Y:S05]  /*8c10*/  EXIT ;  /* 0x000000000000794d */ /* 0x004fea0003800000 */
.L_x_8:
[----:B------:R-:W1:Y:S02]  /*8c20*/  SYNCS.PHASECHK.TRANS64.TRYWAIT P3, [UR11+0x4000], RZ ;  /* 0x004000ffff0075a7 */ /* 0x000e64000806110b */
[----:B-1----:R-:W-:Y:S05]  /*8c30*/  @!P3 BRA `(.L_x_8) ;  /* 0xfffffffc00f8b947 */ /* 0x002fea000383ffff */
[----:B------:R-:W-:Y:S05]  /*8c40*/  BRA `(.L_x_7) ;  /* 0xffffff9800c07947 */ /* 0x000fea000383ffff */
.L_x_14:
[----:B------:R-:W1:Y:S02]  /*8c50*/  SYNCS.PHASECHK.TRANS64.TRYWAIT P5, [UR11+0x8010], RZ ;  /* 0x008010ffff0075a7 */ /* 0x000e6400080a110b */
[----:B-1----:R-:W-:Y:S05]  /*8c60*/  @!P5 BRA `(.L_x_14) ;  /* 0xfffffffc00f8d947 */ /* 0x002fea000383ffff */
[----:B------:R-:W-:Y:S05]  /*8c70*/  BRA `(.L_x_23) ;  /* 0xffffffc400347947 */ /* 0x000fea000383ffff */
.L_x_15:
[----:B------:R-:W1:Y:S02]  /*8c80*/  SYNCS.PHASECHK.TRANS64.TRYWAIT P0, [UR14], R6 ;  /* 0x00000006ff0075a7 */ /* 0x000e64000800110e */
[----:B-1----:R-:W-:Y:S05]  /*8c90*/  @!P0 BRA `(.L_x_15) ;  /* 0xfffffffc00f88947 */ /* 0x002fea000383ffff */
[----:B------:R-:W-:Y:S05]  /*8ca0*/  BRA `(.L_x_24) ;  /* 0xffffffd800747947 */ /* 0x000fea000383ffff */
.L_x_19:
[----:B------:R-:W0:Y:S02]  /*8cb0*/  SYNCS.PHASECHK.TRANS64.TRYWAIT P2, [UR14], R4 ;  /* 0x00000004ff0075a7 */ /* 0x000e24000804110e */
[----:B0-----:R-:W-:Y:S05]  /*8cc0*/  @!P2 BRA `(.L_x_19) ;  /* 0xfffffffc00f8a947 */ /* 0x001fea000383ffff */
[----:B------:R-:W-:Y:S05]  /*8cd0*/  BRA `(.L_x_18) ;  /* 0xffffffe400a87947 */ /* 0x000fea000383ffff */
        .weak           $__internal_0_$__cuda_sm10x_tcgen05_guardrail_trap_col_being_dealloced_not_returned_by_alloc
        .type           $__internal_0_$__cuda_sm10x_tcgen05_guardrail_trap_col_being_dealloced_not_returned_by_alloc,@function
        .size           $__internal_0_$__cuda_sm10x_tcgen05_guardrail_trap_col_being_dealloced_not_returned_by_alloc,($__internal_1_$__cuda_sm10x_tcgen05_guardrail_trap_phase_invalid_during_alloc - $__internal_0_$__cuda_sm10x_tcgen05_guardrail_trap_col_being_dealloced_not_returned_by_alloc)
$__internal_0_$__cuda_sm10x_tcgen05_guardrail_trap_col_being_dealloced_not_returned_by_alloc:
[----:B------:R-:W-:Y:S05]  /*8ce0*/  BPT.TRAP 0x1 ;  /* 0x000000040000795c */ /* 0x000fea0000300000 */
[----:B------:R-:W-:-:S04]  /*8cf0*/  IMAD.MOV.U32 R3, RZ, RZ, 0x0 ;  /* 0x00000000ff037424 */ /* 0x000fc800078e00ff */
[----:B------:R-:W-:Y:S05]  /*8d00*/  RET.REL.NODEC R2 `(attn_fwd) ;  /* 0xffffff7002bc7950 */ /* 0x000fea0003c3ffff */
        .weak           $__internal_1_$__cuda_sm10x_tcgen05_guardrail_trap_phase_invalid_during_alloc
        .type           $__internal_1_$__cuda_sm10x_tcgen05_guardrail_trap_phase_invalid_during_alloc,@function
        .size           $__internal_1_$__cuda_sm10x_tcgen05_guardrail_trap_phase_invalid_during_alloc,($__internal_2_$__cuda_sm10x_tcgen05_guardrail_trap_unallocated_columns_being_dealloced - $__internal_1_$__cuda_sm10x_tcgen05_guardrail_trap_phase_invalid_during_alloc)
$__internal_1_$__cuda_sm10x_tcgen05_guardrail_trap_phase_invalid_during_alloc:
[----:B------:R-:W-:Y:S05]  /*8d10*/  BPT.TRAP 0x1 ;  /* 0x000000040000795c */ /* 0x000fea0000300000 */
[----:B------:R-:W-:-:S04]  /*8d20*/  IMAD.MOV.U32 R3, RZ, RZ, 0x0 ;  /* 0x00000000ff037424 */ /* 0x000fc800078e00ff */
[----:B------:R-:W-:Y:S05]  /*8d30*/  RET.REL.NODEC R2 `(attn_fwd) ;  /* 0xffffff7002b07950 */ /* 0x000fea0003c3ffff */
        .weak           $__internal_2_$__cuda_sm10x_tcgen05_guardrail_trap_unallocated_columns_being_dealloced
        .type           $__internal_2_$__cuda_sm10x_tcgen05_guardrail_trap_unallocated_columns_being_dealloced,@function
        .size           $__internal_2_$__cuda_sm10x_tcgen05_guardrail_trap_unallocated_columns_being_dealloced,(.L_x_28 - $__internal_2_$__cuda_sm10x_tcgen05_guardrail_trap_unallocated_columns_being_dealloced)
$__internal_2_$__cuda_sm10x_tcgen05_guardrail_trap_unallocated_columns_being_dealloced:
[----:B------:R-:W-:Y:S05]  /*8d40*/  BPT.TRAP 0x1 ;  /* 0x000000040000795c */ /* 0x000fea0000300000 */
[----:B------:R-:W-:-:S04]  /*8d50*/  IMAD.MOV.U32 R3, RZ, RZ, 0x0 ;  /* 0x00000000ff037424 */ /* 0x000fc800078e00ff */
[----:B------:R-:W-:Y:S05]  /*8d60*/  RET.REL.NODEC R2 `(attn_fwd) ;  /* 0xffffff7002a47950 */ /* 0x000fea0003c3ffff */
.L_x_25:
[----:B------:R-:W-:-:S00]  /*8d70*/  BRA `(.L_x_25) ;  /* 0xfffffffc00fc7947 */ /* 0x000fc0000383ffff */
[----:B------:R-:W-:-:S00]  /*8d80*/  NOP ;  /* 0x0000000000007918 */ /* 0x000fc00000000000 */
[----:B------:R-:W-:-:S00]  /*8d90*/  NOP ;  /* 0x0000000000007918 */ /* 0x000fc00000000000 */
[----:B------:R-:W-:-:S00]  /*8da0*/  NOP ;  /* 0x0000000000007918 */ /* 0x000fc00000000000 */
[----:B------:R-:W-:-:S00]  /*8db0*/  NOP ;  /* 0x0000000000007918 */ /* 0x000fc00000000000 */
[----:B------:R-:W-:-:S00]  /*8dc0*/  NOP ;  /* 0x0000000000007918 */ /* 0x000fc00000000000 */
[----:B------:R-:W-:-:S00]  /*8dd0*/  NOP ;  /* 0x0000000000007918 */ /* 0x000fc00000000000 */
[----:B------:R-:W-:-:S00]  /*8de0*/  NOP ;  /* 0x0000000000007918 */ /* 0x000fc00000000000 */
[----:B------:R-:W-:-:S00]  /*8df0*/  NOP ;  /* 0x0000000000007918 */ /* 0x000fc00000000000 */
.L_x_28:


//--------------------- .nv.global.init           --------------------------
	.section	.nv.global.init,"aw",@progbits
.nv.global.init:
	.type		_$_str,@object
	.size		_$_str,(.L_3 - _$_str)
_$_str:
        /*0000*/ 	.byte	0x5f, 0x5f, 0x43, 0x55, 0x44, 0x41, 0x5f, 0x46, 0x54, 0x5a, 0x00
.L_3:


//--------------------- .nv.shared.attn_fwd       --------------------------
	.section	.nv.shared.attn_fwd,"aw",@nobits
	.sectionflags	@""
	.align	16
	.zero		1024


//--------------------- .nv.shared.reserved.0     --------------------------
	.section	.nv.shared.reserved.0,"aw",@nobits
	.align	8
	.weak		__nv_reservedSMEM_offset_0_alias
	.size		__nv_reservedSMEM_offset_0_alias, 0, 64
	.other		__nv_reservedSMEM_offset_0_alias,@"STO_CUDA_RESERVED_SHARED STV_DEFAULT"
__nv_reservedSMEM_offset_0_alias:
	.zero		0
.nv.shared.reserved.0:
	.zero		64
	.weak		__nv_reservedSMEM_allocation_phase
	.type		__nv_reservedSMEM_allocation_phase,@object
	.size		__nv_reservedSMEM_allocation_phase,(.L_0 - __nv_reservedSMEM_allocation_phase)
__nv_reservedSMEM_allocation_phase:
	.zero		1
.L_0:
	.zero		7
	.weak		__nv_reservedSMEM_devtool_atexit_pc
	.type		__nv_reservedSMEM_devtool_atexit_pc,@object
	.size		__nv_reservedSMEM_devtool_atexit_pc,(__nv_reservedSMEM_allocation_mask - __nv_reservedSMEM_devtool_atexit_pc)
__nv_reservedSMEM_devtool_atexit_pc:
	.zero		8
	.weak		__nv_reservedSMEM_allocation_mask
	.type		__nv_reservedSMEM_allocation_mask,@object
	.size		__nv_reservedSMEM_allocation_mask,(.L_2 - __nv_reservedSMEM_allocation_mask)
__nv_reservedSMEM_allocation_mask:
	.zero		4
.L_2:


//--------------------- .nv.constant0.attn_fwd    --------------------------
	.section	.nv.constant0.attn_fwd,"a",@progbits
	.sectionflags	@""
	.align	4
.nv.constant0.attn_fwd:
	.zero		1032


//--------------------- SYMBOLS --------------------------

	.type		.nv.reservedSmem.offset0,@object
	.size		.nv.reservedSmem.offset0,0x4
	.type		.nv.reservedSmem.cap,@object
	.size		.nv.reservedSmem.cap,0x4
